	.target	sm_90a

	.elftype	@"ET_EXEC"


//--------------------- .note.nv.tkinfo           --------------------------
	.section	.note.nv.tkinfo,"",@"SHT_NOTE"
	.sectionflags	@"SHF_NOTE_NV_TKINFO"
	.tkinfo
        /*0018*/ 	.word	0x00000002
        /*0030*/ 	.string	""
        /*0030*/ 	.string	"ptxas"
        /*0030*/ 	.string	"Cuda compilation tools, release 13.0, V13.0.88"
        /*0030*/ 	.string	"Build cuda_13.0.r13.0/compiler.36424714_0"
        /*0030*/ 	.string	"-v  -suppress-debug-info  -lineinfo  -arch sm_90a "



//--------------------- .note.nv.cuinfo           --------------------------
	.section	.note.nv.cuinfo,"",@"SHT_NOTE"
	.sectionflags	@"SHF_NOTE_NV_CUINFO"
        /*0018*/ 	.short	0x0002
        /*001a*/ 	.short	0x005a
        /*001c*/ 	.short	0x0082
	.zero		2


//--------------------- .nv.info                  --------------------------
	.section	.nv.info,"",@"SHT_CUDA_INFO"
	.align	4


	//----- nvinfo : EIATTR_REGCOUNT
	.align		4
        /*0000*/ 	.byte	0x04, 0x2f
        /*0002*/ 	.short	(.L_1 - .L_0)
	.align		4
.L_0:
        /*0004*/ 	.word	index@(matmul_kernel)
        /*0008*/ 	.word	0x00000080


	//----- nvinfo : EIATTR_FRAME_SIZE
	.align		4
.L_1:
        /*000c*/ 	.byte	0x04, 0x11
        /*000e*/ 	.short	(.L_3 - .L_2)
	.align		4
.L_2:
        /*0010*/ 	.word	index@(matmul_kernel)
        /*0014*/ 	.word	0x00000000


	//----- nvinfo : EIATTR_MIN_STACK_SIZE
	.align		4
.L_3:
        /*0018*/ 	.byte	0x04, 0x12
        /*001a*/ 	.short	(.L_5 - .L_4)
	.align		4
.L_4:
        /*001c*/ 	.word	index@(matmul_kernel)
        /*0020*/ 	.word	0x00000000
.L_5:


//--------------------- .nv.compat                --------------------------
	.section	.nv.compat,"",@"SHT_CUDA_COMPAT_INFO"
	.align	4
        /*0000*/ 	.byte	0x02, 0x09, 0x01, 0x00, 0x02, 0x02, 0x04, 0x00, 0x02, 0x05, 0x05, 0x00, 0x03, 0x07, 0x01, 0x01
        /*0010*/ 	.byte	0x02, 0x03, 0x00, 0x00, 0x02, 0x06, 0x01, 0x00, 0x04, 0x0b, 0x08, 0x00, 0x00, 0x00, 0x00, 0x00
        /*0020*/ 	.byte	0x00, 0x00, 0x00, 0x00


//--------------------- .nv.info.matmul_kernel    --------------------------
	.section	.nv.info.matmul_kernel,"",@"SHT_CUDA_INFO"
	.sectionflags	@""
	.align	4


	//----- nvinfo : EIATTR_CUDA_API_VERSION
	.align		4
        /*0000*/ 	.byte	0x04, 0x37
        /*0002*/ 	.short	(.L_7 - .L_6)
.L_6:
        /*0004*/ 	.word	0x00000082


	//----- nvinfo : EIATTR_KPARAM_INFO
	.align		4
.L_7:
        /*0008*/ 	.byte	0x04, 0x17
        /*000a*/ 	.short	(.L_9 - .L_8)
.L_8:
        /*000c*/ 	.word	0x00000000
        /*0010*/ 	.short	0x000d
        /*0012*/ 	.short	0x0048
        /*0014*/ 	.byte	0x00, 0xf4, 0x21, 0x00


	//----- nvinfo : EIATTR_KPARAM_INFO
	.align		4
.L_9:
        /*0018*/ 	.byte	0x04, 0x17
        /*001a*/ 	.short	(.L_11 - .L_10)
.L_10:
        /*001c*/ 	.word	0x00000000
        /*0020*/ 	.short	0x000c
        /*0022*/ 	.short	0x0040
        /*0024*/ 	.byte	0x00, 0xf4, 0x21, 0x00


	//----- nvinfo : EIATTR_KPARAM_INFO
	.align		4
.L_11:
        /*0028*/ 	.byte	0x04, 0x17
        /*002a*/ 	.short	(.L_13 - .L_12)
.L_12:
        /*002c*/ 	.word	0x00000000
        /*0030*/ 	.short	0x000b
        /*0032*/ 	.short	0x0038
        /*0034*/ 	.byte	0x00, 0xf0, 0x11, 0x00


	//----- nvinfo : EIATTR_KPARAM_INFO
	.align		4
.L_13:
        /*0038*/ 	.byte	0x04, 0x17
        /*003a*/ 	.short	(.L_15 - .L_14)
.L_14:
        /*003c*/ 	.word	0x00000000
        /*0040*/ 	.short	0x000a
        /*0042*/ 	.short	0x0034
        /*0044*/ 	.byte	0x00, 0xf0, 0x11, 0x00


	//----- nvinfo : EIATTR_KPARAM_INFO
	.align		4
.L_15:
        /*0048*/ 	.byte	0x04, 0x17
        /*004a*/ 	.short	(.L_17 - .L_16)
.L_16:
        /*004c*/ 	.word	0x00000000
        /*0050*/ 	.short	0x0009
        /*0052*/ 	.short	0x0030
        /*0054*/ 	.byte	0x00, 0xf0, 0x11, 0x00


	//----- nvinfo : EIATTR_KPARAM_INFO
	.align		4
.L_17:
        /*0058*/ 	.byte	0x04, 0x17
        /*005a*/ 	.short	(.L_19 - .L_18)
.L_18:
        /*005c*/ 	.word	0x00000000
        /*0060*/ 	.short	0x0008
        /*0062*/ 	.short	0x002c
        /*0064*/ 	.byte	0x00, 0xf0, 0x11, 0x00


	//----- nvinfo : EIATTR_KPARAM_INFO
	.align		4
.L_19:
        /*0068*/ 	.byte	0x04, 0x17
        /*006a*/ 	.short	(.L_21 - .L_20)
.L_20:
        /*006c*/ 	.word	0x00000000
        /*0070*/ 	.short	0x0007
        /*0072*/ 	.short	0x0028
        /*0074*/ 	.byte	0x00, 0xf0, 0x11, 0x00


	//----- nvinfo : EIATTR_KPARAM_INFO
	.align		4
.L_21:
        /*0078*/ 	.byte	0x04, 0x17
        /*007a*/ 	.short	(.L_23 - .L_22)
.L_22:
        /*007c*/ 	.word	0x00000000
        /*0080*/ 	.short	0x0006
        /*0082*/ 	.short	0x0024
        /*0084*/ 	.byte	0x00, 0xf0, 0x11, 0x00


	//----- nvinfo : EIATTR_KPARAM_INFO
	.align		4
.L_23:
        /*0088*/ 	.byte	0x04, 0x17
        /*008a*/ 	.short	(.L_25 - .L_24)
.L_24:
        /*008c*/ 	.word	0x00000000
        /*0090*/ 	.short	0x0005
        /*0092*/ 	.short	0x0020
        /*0094*/ 	.byte	0x00, 0xf0, 0x11, 0x00


	//----- nvinfo : EIATTR_KPARAM_INFO
	.align		4
.L_25:
        /*0098*/ 	.byte	0x04, 0x17
        /*009a*/ 	.short	(.L_27 - .L_26)
.L_26:
        /*009c*/ 	.word	0x00000000
        /*00a0*/ 	.short	0x0004
        /*00a2*/ 	.short	0x001c
        /*00a4*/ 	.byte	0x00, 0xf0, 0x11, 0x00


	//----- nvinfo : EIATTR_KPARAM_INFO
	.align		4
.L_27:
        /*00a8*/ 	.byte	0x04, 0x17
        /*00aa*/ 	.short	(.L_29 - .L_28)
.L_28:
        /*00ac*/ 	.word	0x00000000
        /*00b0*/ 	.short	0x0003
        /*00b2*/ 	.short	0x0018
        /*00b4*/ 	.byte	0x00, 0xf0, 0x11, 0x00


	//----- nvinfo : EIATTR_KPARAM_INFO
	.align		4
.L_29:
        /*00b8*/ 	.byte	0x04, 0x17
        /*00ba*/ 	.short	(.L_31 - .L_30)
.L_30:
        /*00bc*/ 	.word	0x00000000
        /*00c0*/ 	.short	0x0002
        /*00c2*/ 	.short	0x0010
        /*00c4*/ 	.byte	0x00, 0xf4, 0x21, 0x00


	//----- nvinfo : EIATTR_KPARAM_INFO
	.align		4
.L_31:
        /*00c8*/ 	.byte	0x04, 0x17
        /*00ca*/ 	.short	(.L_33 - .L_32)
.L_32:
        /*00cc*/ 	.word	0x00000000
        /*00d0*/ 	.short	0x0001
        /*00d2*/ 	.short	0x0008
        /*00d4*/ 	.byte	0x00, 0xf4, 0x21, 0x00


	//----- nvinfo : EIATTR_KPARAM_INFO
	.align		4
.L_33:
        /*00d8*/ 	.byte	0x04, 0x17
        /*00da*/ 	.short	(.L_35 - .L_34)
.L_34:
        /*00dc*/ 	.word	0x00000000
        /*00e0*/ 	.short	0x0000
        /*00e2*/ 	.short	0x0000
        /*00e4*/ 	.byte	0x00, 0xf4, 0x21, 0x00


	//----- nvinfo : EIATTR_SPARSE_MMA_MASK
	.align		4
.L_35:
        /*00e8*/ 	.byte	0x03, 0x50
        /*00ea*/ 	.short	0x0000


	//----- nvinfo : EIATTR_MAXREG_COUNT
	.align		4
        /*00ec*/ 	.byte	0x03, 0x1b
        /*00ee*/ 	.short	0x00ff


	//----- nvinfo : EIATTR_NUM_BARRIERS
	.align		4
        /*00f0*/ 	.byte	0x02, 0x4c
        /*00f2*/ 	.byte	0x01
	.zero		1


	//----- nvinfo : EIATTR_MERCURY_ISA_VERSION
	.align		4
        /*00f4*/ 	.byte	0x03, 0x5f
        /*00f6*/ 	.short	0x0101


	//----- nvinfo : EIATTR_EXIT_INSTR_OFFSETS
	.align		4
        /*00f8*/ 	.byte	0x04, 0x1c
        /*00fa*/ 	.short	(.L_37 - .L_36)


	//   ....[0]....
.L_36:
        /*00fc*/ 	.word	0x00002300


	//   ....[1]....
        /*0100*/ 	.word	0x00002330


	//----- nvinfo : EIATTR_REQNTID
	.align		4
.L_37:
        /*0104*/ 	.byte	0x04, 0x10
        /*0106*/ 	.short	(.L_39 - .L_38)
.L_38:
        /*0108*/ 	.word	0x00000100
        /*010c*/ 	.word	0x00000001
        /*0110*/ 	.word	0x00000001


	//----- nvinfo : EIATTR_CBANK_PARAM_SIZE
	.align		4
.L_39:
        /*0114*/ 	.byte	0x03, 0x19
        /*0116*/ 	.short	0x0050


	//----- nvinfo : EIATTR_PARAM_CBANK
	.align		4
        /*0118*/ 	.byte	0x04, 0x0a
        /*011a*/ 	.short	(.L_41 - .L_40)
	.align		4
.L_40:
        /*011c*/ 	.word	index@(.nv.constant0.matmul_kernel)
        /*0120*/ 	.short	0x0210
        /*0122*/ 	.short	0x0050


	//----- nvinfo : EIATTR_SW_WAR
	.align		4
.L_41:
        /*0124*/ 	.byte	0x04, 0x36
        /*0126*/ 	.short	(.L_43 - .L_42)
.L_42:
        /*0128*/ 	.word	0x00000008
.L_43:


//--------------------- .nv.callgraph             --------------------------
	.section	.nv.callgraph,"",@"SHT_CUDA_CALLGRAPH"
	.align	4
	.sectionentsize	8
	.align		4
        /*0000*/ 	.word	0x00000000
	.align		4
        /*0004*/ 	.word	0xffffffff
	.align		4
        /*0008*/ 	.word	0x00000000
	.align		4
        /*000c*/ 	.word	0xfffffffe
	.align		4
        /*0010*/ 	.word	0x00000000
	.align		4
        /*0014*/ 	.word	0xfffffffd
	.align		4
        /*0018*/ 	.word	0x00000000
	.align		4
        /*001c*/ 	.word	0xfffffffc


//--------------------- .text.matmul_kernel       --------------------------
	.section	.text.matmul_kernel,"ax",@progbits
	.align	128
        .global         matmul_kernel
        .type           matmul_kernel,@function
        .size           matmul_kernel,(.L_x_3 - matmul_kernel)
        .other          matmul_kernel,@"STO_CUDA_ENTRY STV_DEFAULT"
matmul_kernel:
.text.matmul_kernel:
[----:B------:R-:W-:Y:S08]  /*0000*/  LDC R1, c[0x0][0x28] ;  /* 0x00000a00ff017b82 */ /* 0x000ff00000000800 */
[----:B------:R-:W0:Y:S01]  /*0010*/  LDC.64 R20, c[0x0][0x228] ;  /* 0x00008a00ff147b82 */ /* 0x000e220000000a00 */
[----:B------:R-:W1:Y:S01]  /*0020*/  S2R R5, SR_CTAID.X ;  /* 0x0000000000057919 */ /* 0x000e620000002500 */
[----:B------:R-:W-:Y:S01]  /*0030*/  UMOV UR4, 0x400 ;  /* 0x0000040000047882 */ /* 0x000fe20000000000 */
[----:B------:R-:W-:Y:S01]  /*0040*/  ULDC.64 UR14, c[0x0][0x208] ;  /* 0x00008200000e7ab9 */ /* 0x000fe20000000a00 */
[----:B------:R-:W2:Y:S04]  /*0050*/  S2R R13, SR_TID.X ;  /* 0x00000000000d7919 */ /* 0x000ea80000002100 */
[----:B------:R-:W3:Y:S08]  /*0060*/  LDC R18, c[0x0][0x230] ;  /* 0x00008c00ff127b82 */ /* 0x000ef00000000800 */
[----:B------:R-:W4:Y:S01]  /*0070*/  S2UR UR12, SR_CgaCtaId ;  /* 0x00000000000c79c3 */ /* 0x000f220000008800 */
[----:B0-----:R-:W-:-:S05]  /*0080*/  VIADD R0, R21, 0x1f ;  /* 0x0000001f15007836 */ /* 0x001fca0000000000 */
[----:B------:R-:W-:Y:S01]  /*0090*/  SHF.R.S32.HI R3, RZ, 0x1f, R0 ;  /* 0x0000001fff037819 */ /* 0x000fe20000011400 */
[----:B---3--:R-:W-:-:S03]  /*00a0*/  VIADD R18, R18, 0x3f ;  /* 0x0000003f12127836 */ /* 0x008fc60000000000 */
[----:B------:R-:W-:Y:S02]  /*00b0*/  LEA.HI R3, R3, R0, RZ, 0x5 ;  /* 0x0000000003037211 */ /* 0x000fe400078f28ff */
[----:B-1----:R-:W-:Y:S02]  /*00c0*/  IABS R8, R5 ;  /* 0x0000000500087213 */ /* 0x002fe40000000000 */
[----:B------:R-:W-:Y:S02]  /*00d0*/  SHF.R.S32.HI R3, RZ, 0x5, R3 ;  /* 0x00000005ff037819 */ /* 0x000fe40000011403 */
[----:B--2---:R-:W-:Y:S01]  /*00e0*/  LOP3.LUT R12, R13, 0x3f, RZ, 0xc0, !PT ;  /* 0x0000003f0d0c7812 */ /* 0x004fe200078ec0ff */
[----:B----4-:R-:W-:Y:S02]  /*00f0*/  ULEA UR12, UR12, UR4, 0x18 ;  /* 0x000000040c0c7291 */ /* 0x010fe4000f8ec03f */
[----:B------:R-:W-:-:S05]  /*0100*/  IMAD.SHL.U32 R4, R3, 0x8, RZ ;  /* 0x0000000803047824 */ /* 0x000fca00078e00ff */
[-C--:B------:R-:W-:Y:S02]  /*0110*/  IABS R7, R4.reuse ;  /* 0x0000000400077213 */ /* 0x080fe40000000000 */
[----:B------:R-:W-:Y:S02]  /*0120*/  IABS R10, R4 ;  /* 0x00000004000a7213 */ /* 0x000fe40000000000 */
[----:B------:R-:W0:Y:S08]  /*0130*/  I2F.RP R0, R7 ;  /* 0x0000000700007306 */ /* 0x000e300000209400 */
[----:B0-----:R-:W0:Y:S02]  /*0140*/  MUFU.RCP R0, R0 ;  /* 0x0000000000007308 */ /* 0x001e240000001000 */
[----:B0-----:R-:W-:-:S02]  /*0150*/  VIADD R2, R0, 0xffffffe ;  /* 0x0ffffffe00027836 */ /* 0x001fc40000000000 */
[----:B------:R-:W-:-:S04]  /*0160*/  IMAD.MOV R0, RZ, RZ, -R10 ;  /* 0x000000ffff007224 */ /* 0x000fc800078e0a0a */
[----:B------:R0:W1:Y:S02]  /*0170*/  F2I.FTZ.U32.TRUNC.NTZ R3, R2 ;  /* 0x0000000200037305 */ /* 0x000064000021f000 */
[----:B0-----:R-:W-:Y:S02]  /*0180*/  IMAD.MOV.U32 R2, RZ, RZ, RZ ;  /* 0x000000ffff027224 */ /* 0x001fe400078e00ff */
[----:B-1----:R-:W-:-:S04]  /*0190*/  IMAD.MOV R6, RZ, RZ, -R3 ;  /* 0x000000ffff067224 */ /* 0x002fc800078e0a03 */
[----:B------:R-:W-:Y:S02]  /*01a0*/  IMAD R9, R6, R7, RZ ;  /* 0x0000000706097224 */ /* 0x000fe400078e02ff */
[----:B------:R-:W-:Y:S02]  /*01b0*/  IMAD.MOV.U32 R6, RZ, RZ, R8 ;  /* 0x000000ffff067224 */ /* 0x000fe400078e0008 */
[----:B------:R-:W-:-:S06]  /*01c0*/  IMAD.HI.U32 R3, R3, R9, R2 ;  /* 0x0000000903037227 */ /* 0x000fcc00078e0002 */
[----:B------:R-:W-:-:S04]  /*01d0*/  IMAD.HI.U32 R3, R3, R6, RZ ;  /* 0x0000000603037227 */ /* 0x000fc800078e00ff */
[----:B------:R-:W-:-:S05]  /*01e0*/  IMAD R0, R3, R0, R6 ;  /* 0x0000000003007224 */ /* 0x000fca00078e0206 */
[----:B------:R-:W-:-:S13]  /*01f0*/  ISETP.GT.U32.AND P1, PT, R7, R0, PT ;  /* 0x000000000700720c */ /* 0x000fda0003f24070 */
[----:B------:R-:W-:Y:S02]  /*0200*/  @!P1 IMAD.IADD R0, R0, 0x1, -R7 ;  /* 0x0000000100009824 */ /* 0x000fe400078e0a07 */
[----:B------:R-:W-:Y:S01]  /*0210*/  @!P1 VIADD R3, R3, 0x1 ;  /* 0x0000000103039836 */ /* 0x000fe20000000000 */
[----:B------:R-:W-:Y:S02]  /*0220*/  ISETP.NE.AND P1, PT, R4, RZ, PT ;  /* 0x000000ff0400720c */ /* 0x000fe40003f25270 */
[----:B------:R-:W-:Y:S02]  /*0230*/  ISETP.GE.U32.AND P0, PT, R0, R7, PT ;  /* 0x000000070000720c */ /* 0x000fe40003f06070 */
[----:B------:R-:W-:-:S04]  /*0240*/  LOP3.LUT R0, R5, R4, RZ, 0x3c, !PT ;  /* 0x0000000405007212 */ /* 0x000fc800078e3cff */
[----:B------:R-:W-:Y:S01]  /*0250*/  ISETP.GE.AND P2, PT, R0, RZ, PT ;  /* 0x000000ff0000720c */ /* 0x000fe20003f46270 */
[----:B------:R-:W-:-:S06]  /*0260*/  VIADD R0, R20, 0x3f ;  /* 0x0000003f14007836 */ /* 0x000fcc0000000000 */
[----:B------:R-:W-:-:S04]  /*0270*/  @P0 VIADD R3, R3, 0x1 ;  /* 0x0000000103030836 */ /* 0x000fc80000000000 */
[----:B------:R-:W-:Y:S01]  /*0280*/  IMAD.MOV.U32 R2, RZ, RZ, R3 ;  /* 0x000000ffff027224 */ /* 0x000fe200078e0003 */
[----:B------:R-:W-:-:S03]  /*0290*/  SHF.R.S32.HI R3, RZ, 0x1f, R0 ;  /* 0x0000001fff037819 */ /* 0x000fc60000011400 */
[----:B------:R-:W-:Y:S01]  /*02a0*/  @!P2 IMAD.MOV R2, RZ, RZ, -R2 ;  /* 0x000000ffff02a224 */ /* 0x000fe200078e0a02 */
[----:B------:R-:W-:Y:S02]  /*02b0*/  @!P1 LOP3.LUT R2, RZ, R4, RZ, 0x33, !PT ;  /* 0x00000004ff029212 */ /* 0x000fe400078e33ff */
[----:B------:R-:W-:-:S03]  /*02c0*/  LEA.HI R3, R3, R0, RZ, 0x6 ;  /* 0x0000000003037211 */ /* 0x000fc600078f30ff */
[----:B------:R-:W-:Y:S02]  /*02d0*/  IMAD.SHL.U32 R15, R2, 0x8, RZ ;  /* 0x00000008020f7824 */ /* 0x000fe400078e00ff */
[----:B------:R-:W-:-:S03]  /*02e0*/  IMAD.MOV R2, RZ, RZ, -R2 ;  /* 0x000000ffff027224 */ /* 0x000fc600078e0a02 */
[----:B------:R-:W-:Y:S01]  /*02f0*/  LEA.HI.SX32 R3, R3, -R15, 0x1a ;  /* 0x8000000f03037211 */ /* 0x000fe200078fd2ff */
[----:B------:R-:W-:-:S03]  /*0300*/  IMAD R4, R4, R2, R5 ;  /* 0x0000000204047224 */ /* 0x000fc600078e0205 */
[----:B------:R-:W-:Y:S02]  /*0310*/  VIMNMX R11, R3, 0x8, PT ;  /* 0x00000008030b7848 */ /* 0x000fe40003fe0100 */
[----:B------:R-:W-:Y:S02]  /*0320*/  IABS R9, R4 ;  /* 0x0000000400097213 */ /* 0x000fe40000000000 */
[----:B------:R-:W-:-:S04]  /*0330*/  IABS R7, R11 ;  /* 0x0000000b00077213 */ /* 0x000fc80000000000 */
[----:B------:R-:W0:Y:S08]  /*0340*/  I2F.RP R0, R7 ;  /* 0x0000000700007306 */ /* 0x000e300000209400 */
[----:B0-----:R-:W0:Y:S02]  /*0350*/  MUFU.RCP R0, R0 ;  /* 0x0000000000007308 */ /* 0x001e240000001000 */
[----:B0-----:R-:W-:-:S06]  /*0360*/  VIADD R3, R0, 0xffffffe ;  /* 0x0ffffffe00037836 */ /* 0x001fcc0000000000 */
[----:B------:R-:W0:Y:S02]  /*0370*/  F2I.FTZ.U32.TRUNC.NTZ R3, R3 ;  /* 0x0000000300037305 */ /* 0x000e24000021f000 */
[----:B0-----:R-:W-:-:S04]  /*0380*/  IMAD.MOV R6, RZ, RZ, -R3 ;  /* 0x000000ffff067224 */ /* 0x001fc800078e0a03 */
[----:B------:R-:W-:Y:S01]  /*0390*/  IMAD.MOV.U32 R2, RZ, RZ, R6 ;  /* 0x000000ffff027224 */ /* 0x000fe200078e0006 */
[----:B------:R-:W-:-:S03]  /*03a0*/  IABS R6, R11 ;  /* 0x0000000b00067213 */ /* 0x000fc60000000000 */
[----:B------:R-:W-:Y:S02]  /*03b0*/  IMAD R5, R2, R7, RZ ;  /* 0x0000000702057224 */ /* 0x000fe400078e02ff */
[----:B------:R-:W-:Y:S02]  /*03c0*/  IMAD.MOV.U32 R2, RZ, RZ, RZ ;  /* 0x000000ffff027224 */ /* 0x000fe400078e00ff */
[----:B------:R-:W-:Y:S02]  /*03d0*/  IMAD.MOV R0, RZ, RZ, -R6 ;  /* 0x000000ffff007224 */ /* 0x000fe400078e0a06 */
        /* <DEDUP_REMOVED lines=9> */
[----:B------:R-:W-:-:S07]  /*0470*/  ISETP.GE.AND P2, PT, R0, RZ, PT ;  /* 0x000000ff0000720c */ /* 0x000fce0003f46270 */
[----:B------:R-:W-:Y:S01]  /*0480*/  @P0 VIADD R2, R2, 0x1 ;  /* 0x0000000102020836 */ /* 0x000fe20000000000 */
[----:B------:R-:W-:-:S05]  /*0490*/  ISETP.GT.AND P0, PT, R18, 0x3f, PT ;  /* 0x0000003f1200780c */ /* 0x000fca0003f04270 */
[----:B------:R-:W-:Y:S01]  /*04a0*/  @!P2 IMAD.MOV R2, RZ, RZ, -R2 ;  /* 0x000000ffff02a224 */ /* 0x000fe200078e0a02 */
[----:B------:R-:W-:-:S05]  /*04b0*/  @!P1 LOP3.LUT R2, RZ, R11, RZ, 0x33, !PT ;  /* 0x0000000bff029212 */ /* 0x000fca00078e33ff */
[----:B------:R-:W-:Y:S02]  /*04c0*/  IMAD.MOV R0, RZ, RZ, -R2 ;  /* 0x000000ffff007224 */ /* 0x000fe400078e0a02 */
[----:B------:R-:W-:Y:S01]  /*04d0*/  IMAD.SHL.U32 R2, R2, 0x20, RZ ;  /* 0x0000002002027824 */ /* 0x000fe200078e00ff */
[----:B------:R-:W-:Y:S01]  /*04e0*/  @!P0 CS2R R24, SRZ ;  /* 0x0000000000188805 */ /* 0x000fe2000001ff00 */
[----:B------:R-:W-:Y:S01]  /*04f0*/  IMAD R0, R11, R0, R4 ;  /* 0x000000000b007224 */ /* 0x000fe200078e0204 */
[----:B------:R-:W-:Y:S01]  /*0500*/  SHF.R.U32.HI R11, RZ, 0x6, R13 ;  /* 0x00000006ff0b7819 */ /* 0x000fe2000001160d */
[----:B------:R-:W-:Y:S01]  /*0510*/  @!P0 IMAD.SHL.U32 R10, R13, 0x2, RZ ;  /* 0x000000020d0a8824 */ /* 0x000fe200078e00ff */
[----:B------:R-:W-:Y:S01]  /*0520*/  @!P0 CS2R R26, SRZ ;  /* 0x00000000001a8805 */ /* 0x000fe2000001ff00 */
[----:B------:R-:W-:Y:S01]  /*0530*/  IMAD.IADD R15, R15, 0x1, R0 ;  /* 0x000000010f0f7824 */ /* 0x000fe200078e0200 */
[----:B------:R-:W-:-:S03]  /*0540*/  SGXT.U32 R11, R11, 0x2 ;  /* 0x000000020b0b781a */ /* 0x000fc60000000000 */
[----:B------:R-:W-:Y:S01]  /*0550*/  IMAD R0, R15, 0x40, R12 ;  /* 0x000000400f007824 */ /* 0x000fe200078e020c */
[C---:B------:R-:W-:Y:S02]  /*0560*/  LOP3.LUT R9, R2.reuse, R11, RZ, 0xfc, !PT ;  /* 0x0000000b02097212 */ /* 0x040fe400078efcff */
[C-C-:B------:R-:W-:Y:S02]  /*0570*/  LOP3.LUT R8, R2.reuse, 0x4, R11.reuse, 0xfe, !PT ;  /* 0x0000000402087812 */ /* 0x140fe400078efe0b */
[C-C-:B------:R-:W-:Y:S02]  /*0580*/  LOP3.LUT R7, R2.reuse, 0x8, R11.reuse, 0xfe, !PT ;  /* 0x0000000802077812 */ /* 0x140fe400078efe0b */
[C-C-:B------:R-:W-:Y:S02]  /*0590*/  LOP3.LUT R6, R2.reuse, 0xc, R11.reuse, 0xfe, !PT ;  /* 0x0000000c02067812 */ /* 0x140fe400078efe0b */
[C-C-:B------:R-:W-:Y:S02]  /*05a0*/  LOP3.LUT R5, R2.reuse, 0x10, R11.reuse, 0xfe, !PT ;  /* 0x0000001002057812 */ /* 0x140fe400078efe0b */
[----:B------:R-:W-:-:S02]  /*05b0*/  LOP3.LUT R4, R2, 0x14, R11, 0xfe, !PT ;  /* 0x0000001402047812 */ /* 0x000fc400078efe0b */
[C-C-:B------:R-:W-:Y:S02]  /*05c0*/  LOP3.LUT R3, R2.reuse, 0x18, R11.reuse, 0xfe, !PT ;  /* 0x0000001802037812 */ /* 0x140fe400078efe0b */
[----:B------:R-:W-:Y:S01]  /*05d0*/  LOP3.LUT R2, R2, 0x1c, R11, 0xfe, !PT ;  /* 0x0000001c02027812 */ /* 0x000fe200078efe0b */
[----:B------:R-:W-:Y:S06]  /*05e0*/  @!P0 BRA `(.L_x_0) ;  /* 0x0000001400f88947 */ /* 0x000fec0003800000 */
[----:B------:R-:W-:Y:S01]  /*05f0*/  IABS R27, R21 ;  /* 0x00000015001b7213 */ /* 0x000fe20000000000 */
[----:B------:R-:W-:Y:S01]  /*0600*/  ULDC UR4, c[0x0][0x234] ;  /* 0x00008d0000047ab9 */ /* 0x000fe20000000800 */
[----:B------:R-:W-:Y:S01]  /*0610*/  IABS R32, R20 ;  /* 0x0000001400207213 */ /* 0x000fe20000000000 */
[----:B------:R-:W0:Y:S01]  /*0620*/  LDC R39, c[0x0][0x23c] ;  /* 0x00008f00ff277b82 */ /* 0x000e220000000800 */
[----:B------:R-:W1:Y:S01]  /*0630*/  I2F.RP R10, R27 ;  /* 0x0000001b000a7306 */ /* 0x000e620000209400 */
[----:B------:R-:W-:Y:S01]  /*0640*/  IABS R24, R3 ;  /* 0x0000000300187213 */ /* 0x000fe20000000000 */
[----:B------:R-:W-:Y:S01]  /*0650*/  ULDC.64 UR6, c[0x0][0x210] ;  /* 0x0000840000067ab9 */ /* 0x000fe20000000a00 */
[----:B------:R-:W-:Y:S01]  /*0660*/  IABS R26, R4 ;  /* 0x00000004001a7213 */ /* 0x000fe20000000000 */
[----:B------:R-:W-:Y:S01]  /*0670*/  USHF.R.U32.HI UR13, URZ, 0x4, UR12 ;  /* 0x000000043f0d7899 */ /* 0x000fe2000801160c */
[----:B------:R-:W-:Y:S01]  /*0680*/  IABS R28, R5 ;  /* 0x00000005001c7213 */ /* 0x000fe20000000000 */
[----:B------:R-:W-:Y:S01]  /*0690*/  UIADD3 UR25, UR12, 0x2000, URZ ;  /* 0x000020000c197890 */ /* 0x000fe2000fffe03f */
[----:B------:R-:W-:Y:S01]  /*06a0*/  IABS R30, R9 ;  /* 0x00000009001e7213 */ /* 0x000fe20000000000 */
[----:B------:R-:W2:Y:S01]  /*06b0*/  I2F.RP R19, R32 ;  /* 0x0000002000137306 */ /* 0x000ea20000209400 */
[----:B------:R-:W3:Y:S01]  /*06c0*/  LDC R83, c[0x0][0x238] ;  /* 0x00008e00ff537b82 */ /* 0x000ee20000000800 */
[----:B------:R-:W-:Y:S01]  /*06d0*/  LOP3.LUT R37, R13, 0xc0, RZ, 0xc0, !PT ;  /* 0x000000c00d257812 */ /* 0x000fe200078ec0ff */
[----:B------:R-:W-:Y:S01]  /*06e0*/  USGXT.U32 UR13, UR13, 0xe ;  /* 0x0000000e0d0d789a */ /* 0x000fe20008000000 */
[C---:B------:R-:W-:Y:S01]  /*06f0*/  LOP3.LUT R33, R11.reuse, 0x30, RZ, 0xfc, !PT ;  /* 0x000000300b217812 */ /* 0x040fe200078efcff */
[----:B------:R-:W-:Y:S01]  /*0700*/  ULDC UR24, c[0x0][0x230] ;  /* 0x00008c0000187ab9 */ /* 0x000fe20000000800 */
[----:B------:R-:W-:Y:S01]  /*0710*/  SHF.R.U32.HI R55, RZ, 0x2, R37 ;  /* 0x00000002ff377819 */ /* 0x000fe20000011625 */
[----:B------:R-:W-:Y:S01]  /*0720*/  UIADD3 UR8, UP0, UR13, 0x80, URZ ;  /* 0x000000800d087890 */ /* 0x000fe2000ff1e03f */
[----:B-1----:R-:W1:Y:S01]  /*0730*/  MUFU.RCP R10, R10 ;  /* 0x0000000a000a7308 */ /* 0x002e620000001000 */
[----:B------:R-:W-:-:S02]  /*0740*/  LOP3.LUT R34, R11, 0x34, RZ, 0xfc, !PT ;  /* 0x000000340b227812 */ /* 0x000fc400078efcff */
[C---:B------:R-:W-:Y:S02]  /*0750*/  LOP3.LUT R35, R11.reuse, 0x38, RZ, 0xfc, !PT ;  /* 0x000000380b237812 */ /* 0x040fe400078efcff */
[----:B------:R-:W-:Y:S01]  /*0760*/  LOP3.LUT R36, R11, 0x3c, RZ, 0xfc, !PT ;  /* 0x0000003c0b247812 */ /* 0x000fe200078efcff */
[----:B0-----:R-:W-:Y:S02]  /*0770*/  IMAD R37, R12, R39, RZ ;  /* 0x000000270c257224 */ /* 0x001fe400078e02ff */
[----:B--2---:R-:W0:Y:S01]  /*0780*/  MUFU.RCP R19, R19 ;  /* 0x0000001300137308 */ /* 0x004e220000001000 */
[----:B------:R-:W-:Y:S02]  /*0790*/  IMAD.SHL.U32 R38, R39, 0x40, RZ ;  /* 0x0000004027267824 */ /* 0x000fe400078e00ff */
[----:B-1----:R-:W-:Y:S02]  /*07a0*/  VIADD R14, R10, 0xffffffe ;  /* 0x0ffffffe0a0e7836 */ /* 0x002fe40000000000 */
[----:B---3--:R-:W-:-:S03]  /*07b0*/  IMAD.SHL.U32 R39, R83, 0x40, RZ ;  /* 0x0000004053277824 */ /* 0x008fc600078e00ff */
[----:B------:R1:W2:Y:S01]  /*07c0*/  F2I.FTZ.U32.TRUNC.NTZ R15, R14 ;  /* 0x0000000e000f7305 */ /* 0x0002a2000021f000 */
[-C--:B------:R-:W-:Y:S02]  /*07d0*/  IMAD R40, R11, R83.reuse, RZ ;  /* 0x000000530b287224 */ /* 0x080fe400078e02ff */
[-C--:B------:R-:W-:Y:S02]  /*07e0*/  IMAD R41, R36, R83.reuse, RZ ;  /* 0x0000005324297224 */ /* 0x080fe400078e02ff */
[----:B0-----:R-:W-:Y:S01]  /*07f0*/  VIADD R16, R19, 0xffffffe ;  /* 0x0ffffffe13107836 */ /* 0x001fe20000000000 */
[----:B------:R-:W-:Y:S01]  /*0800*/  IABS R19, R6 ;  /* 0x0000000600137213 */ /* 0x000fe20000000000 */
[----:B------:R-:W-:Y:S02]  /*0810*/  IMAD R42, R35, R83, RZ ;  /* 0x00000053232a7224 */ /* 0x000fe400078e02ff */
[----:B------:R0:W3:Y:S01]  /*0820*/  F2I.FTZ.U32.TRUNC.NTZ R17, R16 ;  /* 0x0000001000117305 */ /* 0x0000e2000021f000 */
[----:B-1----:R-:W-:-:S02]  /*0830*/  IMAD.MOV.U32 R14, RZ, RZ, RZ ;  /* 0x000000ffff0e7224 */ /* 0x002fc400078e00ff */
[-C--:B------:R-:W-:Y:S02]  /*0840*/  IMAD R43, R34, R83.reuse, RZ ;  /* 0x00000053222b7224 */ /* 0x080fe400078e02ff */
[----:B------:R-:W-:Y:S02]  /*0850*/  IMAD R44, R33, R83, RZ ;  /* 0x00000053212c7224 */ /* 0x000fe400078e02ff */
[----:B--2---:R-:W-:Y:S02]  /*0860*/  IMAD.MOV R22, RZ, RZ, -R15 ;  /* 0x000000ffff167224 */ /* 0x004fe400078e0a0f */
[----:B0-----:R-:W-:Y:S02]  /*0870*/  IMAD.MOV.U32 R16, RZ, RZ, RZ ;  /* 0x000000ffff107224 */ /* 0x001fe400078e00ff */
[----:B------:R-:W-:Y:S01]  /*0880*/  IMAD R23, R22, R27, RZ ;  /* 0x0000001b16177224 */ /* 0x000fe200078e02ff */
[----:B------:R-:W-:-:S03]  /*0890*/  IABS R22, R2 ;  /* 0x0000000200167213 */ /* 0x000fc60000000000 */
[----:B------:R-:W-:-:S04]  /*08a0*/  IMAD.HI.U32 R15, R15, R23, R14 ;  /* 0x000000170f0f7227 */ /* 0x000fc800078e000e */
[----:B---3--:R-:W-:Y:S02]  /*08b0*/  IMAD.MOV R25, RZ, RZ, -R17 ;  /* 0x000000ffff197224 */ /* 0x008fe400078e0a11 */
[----:B------:R-:W-:-:S04]  /*08c0*/  IMAD.HI.U32 R14, R15, R24, RZ ;  /* 0x000000180f0e7227 */ /* 0x000fc800078e00ff */
[----:B------:R-:W-:Y:S01]  /*08d0*/  IMAD.MOV.U32 R23, RZ, RZ, R25 ;  /* 0x000000ffff177224 */ /* 0x000fe200078e0019 */
[----:B------:R-:W-:Y:S01]  /*08e0*/  IABS R25, R0 ;  /* 0x0000000000197213 */ /* 0x000fe20000000000 */
[----:B------:R-:W-:Y:S02]  /*08f0*/  IMAD.MOV R14, RZ, RZ, -R14 ;  /* 0x000000ffff0e7224 */ /* 0x000fe400078e0a0e */
[----:B------:R-:W-:Y:S02]  /*0900*/  IMAD R23, R23, R32, RZ ;  /* 0x0000002017177224 */ /* 0x000fe400078e02ff */
[----:B------:R-:W-:Y:S02]  /*0910*/  IMAD R14, R27, R14, R24 ;  /* 0x0000000e1b0e7224 */ /* 0x000fe400078e0218 */
[----:B------:R-:W-:-:S03]  /*0920*/  IMAD.HI.U32 R23, R17, R23, R16 ;  /* 0x0000001711177227 */ /* 0x000fc600078e0010 */
[----:B------:R-:W-:Y:S01]  /*0930*/  ISETP.GT.U32.AND P3, PT, R27, R14, PT ;  /* 0x0000000e1b00720c */ /* 0x000fe20003f64070 */
[----:B------:R-:W-:-:S04]  /*0940*/  IMAD.HI.U32 R16, R15, R26, RZ ;  /* 0x0000001a0f107227 */ /* 0x000fc800078e00ff */
[----:B------:R-:W-:-:S04]  /*0950*/  IMAD.HI.U32 R17, R15, R28, RZ ;  /* 0x0000001c0f117227 */ /* 0x000fc800078e00ff */
[----:B------:R-:W-:Y:S02]  /*0960*/  IMAD.MOV.U32 R24, RZ, RZ, R19 ;  /* 0x000000ffff187224 */ /* 0x000fe400078e0013 */
[----:B------:R-:W-:Y:S02]  /*0970*/  IMAD.MOV R16, RZ, RZ, -R16 ;  /* 0x000000ffff107224 */ /* 0x000fe400078e0a10 */
[----:B------:R-:W-:Y:S02]  /*0980*/  IMAD.MOV R17, RZ, RZ, -R17 ;  /* 0x000000ffff117224 */ /* 0x000fe400078e0a11 */
[----:B------:R-:W-:-:S04]  /*0990*/  IMAD.HI.U32 R19, R15, R24, RZ ;  /* 0x000000180f137227 */ /* 0x000fc800078e00ff */
[----:B------:R-:W-:-:S04]  /*09a0*/  IMAD.HI.U32 R10, R15, R22, RZ ;  /* 0x000000160f0a7227 */ /* 0x000fc800078e00ff */
[C---:B------:R-:W-:Y:S01]  /*09b0*/  IMAD R16, R27.reuse, R16, R26 ;  /* 0x000000101b107224 */ /* 0x040fe200078e021a */
[----:B------:R-:W-:Y:S01]  /*09c0*/  IABS R26, R7 ;  /* 0x00000007001a7213 */ /* 0x000fe20000000000 */
[C---:B------:R-:W-:Y:S01]  /*09d0*/  IMAD R17, R27.reuse, R17, R28 ;  /* 0x000000111b117224 */ /* 0x040fe200078e021c */
[----:B------:R-:W-:Y:S01]  /*09e0*/  IABS R28, R8 ;  /* 0x00000008001c7213 */ /* 0x000fe20000000000 */
[----:B------:R-:W-:Y:S01]  /*09f0*/  IMAD.MOV R19, RZ, RZ, -R19 ;  /* 0x000000ffff137224 */ /* 0x000fe200078e0a13 */
[C---:B------:R-:W-:Y:S01]  /*0a00*/  ISETP.GT.U32.AND P5, PT, R27.reuse, R16, PT ;  /* 0x000000101b00720c */ /* 0x040fe20003fa4070 */
[----:B------:R-:W-:Y:S01]  /*0a10*/  IMAD.MOV R10, RZ, RZ, -R10 ;  /* 0x000000ffff0a7224 */ /* 0x000fe200078e0a0a */
[----:B------:R-:W-:Y:S01]  /*0a20*/  ISETP.GT.U32.AND P6, PT, R27, R17, PT ;  /* 0x000000111b00720c */ /* 0x000fe20003fc4070 */
[----:B------:R-:W-:-:S04]  /*0a30*/  IMAD.HI.U32 R23, R23, R25, RZ ;  /* 0x0000001917177227 */ /* 0x000fc800078e00ff */
[C---:B------:R-:W-:Y:S02]  /*0a40*/  IMAD R19, R27.reuse, R19, R24 ;  /* 0x000000131b137224 */ /* 0x040fe400078e0218 */
[C---:B------:R-:W-:Y:S02]  /*0a50*/  IMAD R10, R27.reuse, R10, R22 ;  /* 0x0000000a1b0a7224 */ /* 0x040fe400078e0216 */
[----:B------:R-:W-:Y:S01]  /*0a60*/  IMAD.MOV R24, RZ, RZ, -R23 ;  /* 0x000000ffff187224 */ /* 0x000fe200078e0a17 */
[----:B------:R-:W-:Y:S01]  /*0a70*/  ISETP.GT.U32.AND P4, PT, R27, R19, PT ;  /* 0x000000131b00720c */ /* 0x000fe20003f84070 */
[----:B------:R-:W-:Y:S01]  /*0a80*/  IMAD.HI.U32 R22, R15, R26, RZ ;  /* 0x0000001a0f167227 */ /* 0x000fe200078e00ff */
[----:B------:R-:W-:-:S03]  /*0a90*/  ISETP.GT.U32.AND P1, PT, R27, R10, PT ;  /* 0x0000000a1b00720c */ /* 0x000fc60003f24070 */
[----:B------:R-:W-:-:S04]  /*0aa0*/  IMAD.HI.U32 R23, R15, R28, RZ ;  /* 0x0000001c0f177227 */ /* 0x000fc800078e00ff */
[----:B------:R-:W-:-:S04]  /*0ab0*/  IMAD.HI.U32 R15, R15, R30, RZ ;  /* 0x0000001e0f0f7227 */ /* 0x000fc800078e00ff */
[----:B------:R-:W-:Y:S02]  /*0ac0*/  IMAD.MOV R22, RZ, RZ, -R22 ;  /* 0x000000ffff167224 */ /* 0x000fe400078e0a16 */
[C---:B------:R-:W-:Y:S02]  /*0ad0*/  IMAD R25, R32.reuse, R24, R25 ;  /* 0x0000001820197224 */ /* 0x040fe400078e0219 */
[----:B------:R-:W-:Y:S02]  /*0ae0*/  IMAD.MOV R15, RZ, RZ, -R15 ;  /* 0x000000ffff0f7224 */ /* 0x000fe400078e0a0f */
[C---:B------:R-:W-:Y:S01]  /*0af0*/  IMAD R22, R27.reuse, R22, R26 ;  /* 0x000000161b167224 */ /* 0x040fe200078e021a */
[----:B------:R-:W-:Y:S01]  /*0b00*/  ISETP.GT.U32.AND P0, PT, R32, R25, PT ;  /* 0x000000192000720c */ /* 0x000fe20003f04070 */
[C---:B------:R-:W-:Y:S01]  /*0b10*/  IMAD R24, R27.reuse, R15, R30 ;  /* 0x0000000f1b187224 */ /* 0x040fe200078e021e */
[----:B------:R-:W-:Y:S01]  /*0b20*/  SHF.R.S32.HI R15, RZ, 0x1f, R18 ;  /* 0x0000001fff0f7819 */ /* 0x000fe20000011412 */
[----:B------:R-:W-:Y:S01]  /*0b30*/  @!P3 IMAD.IADD R14, R14, 0x1, -R27 ;  /* 0x000000010e0eb824 */ /* 0x000fe200078e0a1b */
[C---:B------:R-:W-:Y:S01]  /*0b40*/  ISETP.GT.U32.AND P2, PT, R27.reuse, R22, PT ;  /* 0x000000161b00720c */ /* 0x040fe20003f44070 */
[----:B------:R-:W-:Y:S01]  /*0b50*/  IMAD.MOV R23, RZ, RZ, -R23 ;  /* 0x000000ffff177224 */ /* 0x000fe200078e0a17 */
[----:B------:R-:W-:Y:S01]  /*0b60*/  ISETP.GT.U32.AND P3, PT, R27, R24, PT ;  /* 0x000000181b00720c */ /* 0x000fe20003f64070 */
[--C-:B------:R-:W-:Y:S01]  /*0b70*/  @!P1 IMAD.IADD R10, R10, 0x1, -R27.reuse ;  /* 0x000000010a0a9824 */ /* 0x100fe200078e0a1b */
[----:B------:R-:W-:Y:S01]  /*0b80*/  LEA.HI R82, R15, R18, RZ, 0x6 ;  /* 0x000000120f527211 */ /* 0x000fe200078f30ff */
[----:B------:R-:W-:Y:S01]  /*0b90*/  IMAD R23, R27, R23, R28 ;  /* 0x000000171b177224 */ /* 0x000fe200078e021c */
[----:B------:R-:W-:Y:S01]  /*0ba0*/  LOP3.LUT R15, RZ, R21, RZ, 0x33, !PT ;  /* 0x00000015ff0f7212 */ /* 0x000fe200078e33ff */
[--C-:B------:R-:W-:Y:S01]  /*0bb0*/  @!P5 IMAD.IADD R16, R16, 0x1, -R27.reuse ;  /* 0x000000011010d824 */ /* 0x100fe200078e0a1b */
[----:B------:R-:W-:Y:S01]  /*0bc0*/  LOP3.LUT R18, R11, 0x14, RZ, 0xfc, !PT ;  /* 0x000000140b127812 */ /* 0x000fe200078efcff */
[--C-:B------:R-:W-:Y:S01]  /*0bd0*/  @!P6 IMAD.IADD R17, R17, 0x1, -R27.reuse ;  /* 0x000000011111e824 */ /* 0x100fe200078e0a1b */
[----:B------:R-:W-:Y:S01]  /*0be0*/  ISETP.GT.U32.AND P1, PT, R27, R23, PT ;  /* 0x000000171b00720c */ /* 0x000fe20003f24070 */
[----:B------:R-:W-:Y:S01]  /*0bf0*/  @!P0 IMAD.IADD R25, R25, 0x1, -R32 ;  /* 0x0000000119198824 */ /* 0x000fe200078e0a20 */
[----:B------:R-:W-:Y:S01]  /*0c00*/  ISETP.GT.U32.AND P5, PT, R27, R16, PT ;  /* 0x000000101b00720c */ /* 0x000fe20003fa4070 */
[--C-:B------:R-:W-:Y:S01]  /*0c10*/  @!P4 IMAD.IADD R19, R19, 0x1, -R27.reuse ;  /* 0x000000011313c824 */ /* 0x100fe200078e0a1b */
[C---:B------:R-:W-:Y:S01]  /*0c20*/  ISETP.GT.U32.AND P4, PT, R27.reuse, R14, PT ;  /* 0x0000000e1b00720c */ /* 0x040fe20003f84070 */
[--C-:B------:R-:W-:Y:S01]  /*0c30*/  @!P2 IMAD.IADD R22, R22, 0x1, -R27.reuse ;  /* 0x000000011616a824 */ /* 0x100fe200078e0a1b */
[C---:B------:R-:W-:Y:S01]  /*0c40*/  ISETP.GT.U32.AND P0, PT, R27.reuse, R17, PT ;  /* 0x000000111b00720c */ /* 0x040fe20003f04070 */
[----:B------:R-:W-:Y:S01]  /*0c50*/  @!P3 IMAD.IADD R24, R24, 0x1, -R27 ;  /* 0x000000011818b824 */ /* 0x000fe200078e0a1b */
[----:B------:R-:W-:Y:S01]  /*0c60*/  ISETP.GT.U32.AND P2, PT, R32, R25, PT ;  /* 0x000000192000720c */ /* 0x000fe20003f44070 */
[----:B------:R-:W-:Y:S01]  /*0c70*/  IMAD R51, R18, R83, RZ ;  /* 0x0000005312337224 */ /* 0x000fe200078e02ff */
[----:B------:R-:W-:-:S02]  /*0c80*/  ISETP.GT.U32.AND P3, PT, R27, R19, PT ;  /* 0x000000131b00720c */ /* 0x000fc40003f64070 */
[----:B------:R-:W-:Y:S02]  /*0c90*/  CS2R R28, SRZ ;  /* 0x00000000001c7805 */ /* 0x000fe4000001ff00 */
[----:B------:R-:W-:Y:S01]  /*0ca0*/  ISETP.GT.U32.AND P6, PT, R27, R10, PT ;  /* 0x0000000a1b00720c */ /* 0x000fe20003fc4070 */
[--C-:B------:R-:W-:Y:S01]  /*0cb0*/  @!P1 IMAD.IADD R23, R23, 0x1, -R27.reuse ;  /* 0x0000000117179824 */ /* 0x100fe200078e0a1b */
[----:B------:R-:W-:Y:S01]  /*0cc0*/  ISETP.GE.AND P1, PT, R0, RZ, PT ;  /* 0x000000ff0000720c */ /* 0x000fe20003f26270 */
[----:B------:R-:W-:Y:S01]  /*0cd0*/  @!P5 IMAD.IADD R16, R16, 0x1, -R27 ;  /* 0x000000011010d824 */ /* 0x000fe200078e0a1b */
[----:B------:R-:W-:Y:S01]  /*0ce0*/  SHF.R.U32.HI R26, RZ, 0x5, R13 ;  /* 0x00000005ff1a7819 */ /* 0x000fe2000001160d */
[--C-:B------:R-:W-:Y:S01]  /*0cf0*/  @!P4 IMAD.IADD R14, R14, 0x1, -R27.reuse ;  /* 0x000000010e0ec824 */ /* 0x100fe200078e0a1b */
[----:B------:R-:W-:Y:S01]  /*0d00*/  ISETP.GT.U32.AND P4, PT, R27, R22, PT ;  /* 0x000000161b00720c */ /* 0x000fe20003f84070 */
[--C-:B------:R-:W-:Y:S01]  /*0d10*/  @!P0 IMAD.IADD R17, R17, 0x1, -R27.reuse ;  /* 0x0000000111118824 */ /* 0x100fe200078e0a1b */
[----:B------:R-:W-:Y:S01]  /*0d20*/  ISETP.GT.U32.AND P5, PT, R27, R23, PT ;  /* 0x000000171b00720c */ /* 0x000fe20003fa4070 */
[----:B------:R-:W-:Y:S01]  /*0d30*/  @!P2 IMAD.IADD R25, R25, 0x1, -R32 ;  /* 0x000000011919a824 */ /* 0x000fe200078e0a20 */
[----:B------:R-:W-:Y:S01]  /*0d40*/  ISETP.NE.AND P0, PT, R20, RZ, PT ;  /* 0x000000ff1400720c */ /* 0x000fe20003f05270 */
[--C-:B------:R-:W-:Y:S01]  /*0d50*/  @!P3 IMAD.IADD R19, R19, 0x1, -R27.reuse ;  /* 0x000000011313b824 */ /* 0x100fe200078e0a1b */
[----:B------:R-:W-:Y:S01]  /*0d60*/  ISETP.GE.AND P2, PT, R2, RZ, PT ;  /* 0x000000ff0200720c */ /* 0x000fe20003f46270 */
[----:B------:R-:W-:Y:S01]  /*0d70*/  @!P6 IMAD.IADD R10, R10, 0x1, -R27 ;  /* 0x000000010a0ae824 */ /* 0x000fe200078e0a1b */
[----:B------:R-:W-:Y:S01]  /*0d80*/  ISETP.GE.AND P3, PT, R3, RZ, PT ;  /* 0x000000ff0300720c */ /* 0x000fe20003f66270 */
[----:B------:R-:W-:Y:S01]  /*0d90*/  @!P1 IMAD.MOV R25, RZ, RZ, -R25 ;  /* 0x000000ffff199224 */ /* 0x000fe200078e0a19 */
[----:B------:R-:W-:-:S02]  /*0da0*/  ISETP.GE.AND P1, PT, R4, RZ, PT ;  /* 0x000000ff0400720c */ /* 0x000fc40003f26270 */
[----:B------:R-:W-:Y:S02]  /*0db0*/  CS2R R30, SRZ ;  /* 0x00000000001e7805 */ /* 0x000fe4000001ff00 */
[----:B------:R-:W-:Y:S01]  /*0dc0*/  ISETP.GT.U32.AND P6, PT, R27, R24, PT ;  /* 0x000000181b00720c */ /* 0x000fe20003fc4070 */
[--C-:B------:R-:W-:Y:S01]  /*0dd0*/  @!P4 IMAD.IADD R22, R22, 0x1, -R27.reuse ;  /* 0x000000011616c824 */ /* 0x100fe200078e0a1b */
[----:B------:R-:W-:Y:S01]  /*0de0*/  ISETP.GE.AND P4, PT, R6, RZ, PT ;  /* 0x000000ff0600720c */ /* 0x000fe20003f86270 */
[--C-:B------:R-:W-:Y:S01]  /*0df0*/  @!P5 IMAD.IADD R23, R23, 0x1, -R27.reuse ;  /* 0x000000011717d824 */ /* 0x100fe200078e0a1b */
[----:B------:R-:W-:Y:S02]  /*0e00*/  ISETP.GE.AND P5, PT, R5, RZ, PT ;  /* 0x000000ff0500720c */ /* 0x000fe40003fa6270 */
[----:B------:R-:W-:Y:S01]  /*0e10*/  @!P0 LOP3.LUT R25, RZ, R20, RZ, 0x33, !PT ;  /* 0x00000014ff198212 */ /* 0x000fe200078e33ff */
[----:B------:R-:W-:Y:S01]  /*0e20*/  @!P2 IMAD.MOV R10, RZ, RZ, -R10 ;  /* 0x000000ffff0aa224 */ /* 0x000fe200078e0a0a */
[----:B------:R-:W-:Y:S01]  /*0e30*/  ISETP.GE.AND P0, PT, R7, RZ, PT ;  /* 0x000000ff0700720c */ /* 0x000fe20003f06270 */
[----:B------:R-:W-:Y:S01]  /*0e40*/  @!P3 IMAD.MOV R14, RZ, RZ, -R14 ;  /* 0x000000ffff0eb224 */ /* 0x000fe200078e0a0e */
[----:B------:R-:W-:Y:S01]  /*0e50*/  ISETP.GE.AND P2, PT, R8, RZ, PT ;  /* 0x000000ff0800720c */ /* 0x000fe20003f46270 */
[----:B------:R-:W-:Y:S01]  /*0e60*/  @!P1 IMAD.MOV R16, RZ, RZ, -R16 ;  /* 0x000000ffff109224 */ /* 0x000fe200078e0a10 */
[----:B------:R-:W-:Y:S01]  /*0e70*/  ISETP.GE.AND P3, PT, R9, RZ, PT ;  /* 0x000000ff0900720c */ /* 0x000fe20003f66270 */
[----:B------:R-:W-:Y:S01]  /*0e80*/  @!P6 IMAD.IADD R24, R24, 0x1, -R27 ;  /* 0x000000011818e824 */ /* 0x000fe200078e0a1b */
[----:B------:R-:W-:Y:S01]  /*0e90*/  ISETP.NE.AND P1, PT, R21, RZ, PT ;  /* 0x000000ff1500720c */ /* 0x000fe20003f25270 */
[----:B------:R-:W-:Y:S01]  /*0ea0*/  IMAD R25, R25, UR4, RZ ;  /* 0x0000000419197c24 */ /* 0x000fe2000f8e02ff */
[----:B------:R-:W-:Y:S01]  /*0eb0*/  ULDC UR4, c[0x0][0x240] ;  /* 0x0000900000047ab9 */ /* 0x000fe20000000800 */
[----:B------:R-:W-:Y:S01]  /*0ec0*/  @!P5 IMAD.MOV R17, RZ, RZ, -R17 ;  /* 0x000000ffff11d224 */ /* 0x000fe200078e0a11 */
[C---:B------:R-:W-:Y:S01]  /*0ed0*/  SEL R10, R15.reuse, R10, !P1 ;  /* 0x0000000a0f0a7207 */ /* 0x040fe20004800000 */
[----:B------:R-:W-:Y:S01]  /*0ee0*/  @!P4 IMAD.MOV R19, RZ, RZ, -R19 ;  /* 0x000000ffff13c224 */ /* 0x000fe200078e0a13 */
[----:B------:R-:W-:Y:S01]  /*0ef0*/  SEL R14, R15, R14, !P1 ;  /* 0x0000000e0f0e7207 */ /* 0x000fe20004800000 */
[----:B------:R-:W-:Y:S01]  /*0f00*/  @!P0 IMAD.MOV R22, RZ, RZ, -R22 ;  /* 0x000000ffff168224 */ /* 0x000fe200078e0a16 */
[----:B------:R-:W-:Y:S01]  /*0f10*/  LEA R54, P0, R25, UR6, 0x1 ;  /* 0x0000000619367c11 */ /* 0x000fe2000f8008ff */
[----:B------:R-:W-:Y:S01]  /*0f20*/  @!P2 IMAD.MOV R23, RZ, RZ, -R23 ;  /* 0x000000ffff17a224 */ /* 0x000fe200078e0a17 */
[C---:B------:R-:W-:Y:S01]  /*0f30*/  SEL R16, R15.reuse, R16, !P1 ;  /* 0x000000100f107207 */ /* 0x040fe20004800000 */
[----:B------:R-:W-:Y:S01]  /*0f40*/  @!P3 IMAD.MOV R24, RZ, RZ, -R24 ;  /* 0x000000ffff18b224 */ /* 0x000fe200078e0a18 */
[C---:B------:R-:W-:Y:S01]  /*0f50*/  SEL R17, R15.reuse, R17, !P1 ;  /* 0x000000110f117207 */ /* 0x040fe20004800000 */
[----:B------:R-:W-:Y:S01]  /*0f60*/  IMAD R10, R10, UR4, RZ ;  /* 0x000000040a0a7c24 */ /* 0x000fe2000f8e02ff */
[C---:B------:R-:W-:Y:S01]  /*0f70*/  SEL R19, R15.reuse, R19, !P1 ;  /* 0x000000130f137207 */ /* 0x040fe20004800000 */
[----:B------:R-:W-:Y:S01]  /*0f80*/  IMAD R16, R16, UR4, RZ ;  /* 0x0000000410107c24 */ /* 0x000fe2000f8e02ff */
[----:B------:R-:W-:Y:S01]  /*0f90*/  SEL R22, R15, R22, !P1 ;  /* 0x000000160f167207 */ /* 0x000fe20004800000 */
[----:B------:R-:W-:Y:S01]  /*0fa0*/  IMAD R17, R17, UR4, RZ ;  /* 0x0000000411117c24 */ /* 0x000fe2000f8e02ff */
[----:B------:R-:W-:Y:S01]  /*0fb0*/  SEL R23, R15, R23, !P1 ;  /* 0x000000170f177207 */ /* 0x000fe20004800000 */
[----:B------:R-:W-:Y:S01]  /*0fc0*/  IMAD R19, R19, UR4, RZ ;  /* 0x0000000413137c24 */ /* 0x000fe2000f8e02ff */
[----:B------:R-:W-:Y:S01]  /*0fd0*/  SEL R15, R15, R24, !P1 ;  /* 0x000000180f0f7207 */ /* 0x000fe20004800000 */
[----:B------:R-:W-:Y:S01]  /*0fe0*/  IMAD R22, R22, UR4, RZ ;  /* 0x0000000416167c24 */ /* 0x000fe2000f8e02ff */
[----:B------:R-:W-:Y:S01]  /*0ff0*/  LEA.HI.X.SX32 R57, R25, UR7, 0x1, P0 ;  /* 0x0000000719397c11 */ /* 0x000fe200080f0eff */
[----:B------:R-:W-:Y:S01]  /*1000*/  ULDC.64 UR6, c[0x0][0x218] ;  /* 0x0000860000067ab9 */ /* 0x000fe20000000a00 */
[----:B------:R-:W-:Y:S01]  /*1010*/  IMAD R23, R23, UR4, RZ ;  /* 0x0000000417177c24 */ /* 0x000fe2000f8e02ff */
[----:B------:R-:W-:Y:S01]  /*1020*/  LEA R72, P6, R10, UR6, 0x1 ;  /* 0x000000060a487c11 */ /* 0x000fe2000f8c08ff */
[----:B------:R-:W-:Y:S01]  /*1030*/  IMAD R15, R15, UR4, RZ ;  /* 0x000000040f0f7c24 */ /* 0x000fe2000f8e02ff */
[----:B------:R-:W-:Y:S01]  /*1040*/  LEA R78, P4, R16, UR6, 0x1 ;  /* 0x00000006104e7c11 */ /* 0x000fe2000f8808ff */
[----:B------:R-:W-:Y:S01]  /*1050*/  IMAD R14, R14, UR4, RZ ;  /* 0x000000040e0e7c24 */ /* 0x000fe2000f8e02ff */
[----:B------:R-:W-:Y:S01]  /*1060*/  LEA.HI.X.SX32 R73, R10, UR7, 0x1, P6 ;  /* 0x000000070a497c11 */ /* 0x000fe2000b0f0eff */
[----:B------:R-:W-:Y:S01]  /*1070*/  IMAD.SHL.U32 R10, R13, 0x2, RZ ;  /* 0x000000020d0a7824 */ /* 0x000fe200078e00ff */
[----:B------:R-:W-:Y:S01]  /*1080*/  LEA R118, P3, R17, UR6, 0x1 ;  /* 0x0000000611767c11 */ /* 0x000fe2000f8608ff */
[----:B------:R-:W-:Y:S01]  /*1090*/  UMOV UR4, URZ ;  /* 0x0000003f00047c82 */ /* 0x000fe20008000000 */
[----:B------:R-:W-:Y:S01]  /*10a0*/  LEA R74, P2, R19, UR6, 0x1 ;  /* 0x00000006134a7c11 */ /* 0x000fe2000f8408ff */
[----:B------:R-:W-:Y:S01]  /*10b0*/  UIADD3.X UR9, UR4, 0x40000040, URZ, UP0, !UPT ;  /* 0x4000004004097890 */ /* 0x000fe200087fe43f */
[----:B------:R-:W-:-:S02]  /*10c0*/  LEA R68, P1, R22, UR6, 0x1 ;  /* 0x0000000616447c11 */ /* 0x000fc4000f8208ff */
[----:B------:R-:W-:Y:S02]  /*10d0*/  CS2R R24, SRZ ;  /* 0x0000000000187805 */ /* 0x000fe4000001ff00 */
[----:B------:R-:W-:Y:S01]  /*10e0*/  LEA R76, P0, R23, UR6, 0x1 ;  /* 0x00000006174c7c11 */ /* 0x000fe2000f8008ff */
[----:B------:R-:W-:Y:S01]  /*10f0*/  UIADD3.64 UR16, UR8, 0x80, URZ ;  /* 0x0000008008107897 */ /* 0x000fe2000fffe03f */
[----:B------:R-:W-:Y:S01]  /*1100*/  LEA R70, P6, R15, UR6, 0x1 ;  /* 0x000000060f467c11 */ /* 0x000fe2000f8c08ff */
[----:B------:R-:W-:Y:S01]  /*1110*/  UIADD3.64 UR20, UR8, 0x100, URZ ;  /* 0x0000010008147897 */ /* 0x000fe2000fffe03f */
[----:B------:R-:W-:Y:S02]  /*1120*/  LEA R116, P5, R14, UR6, 0x1 ;  /* 0x000000060e747c11 */ /* 0x000fe4000f8a08ff */
[----:B------:R-:W-:Y:S02]  /*1130*/  LEA.HI.X.SX32 R79, R16, UR7, 0x1, P4 ;  /* 0x00000007104f7c11 */ /* 0x000fe4000a0f0eff */
[----:B------:R-:W-:-:S02]  /*1140*/  LEA.HI.X.SX32 R119, R17, UR7, 0x1, P3 ;  /* 0x0000000711777c11 */ /* 0x000fc400098f0eff */
[----:B------:R-:W-:Y:S02]  /*1150*/  LEA.HI.X.SX32 R75, R19, UR7, 0x1, P2 ;  /* 0x00000007134b7c11 */ /* 0x000fe400090f0eff */
[----:B------:R-:W-:Y:S02]  /*1160*/  LEA.HI.X.SX32 R69, R22, UR7, 0x1, P1 ;  /* 0x0000000716457c11 */ /* 0x000fe400088f0eff */
[----:B------:R-:W-:Y:S02]  /*1170*/  LEA.HI.X.SX32 R77, R23, UR7, 0x1, P0 ;  /* 0x00000007174d7c11 */ /* 0x000fe400080f0eff */
[----:B------:R-:W-:Y:S02]  /*1180*/  LEA.HI.X.SX32 R71, R15, UR7, 0x1, P6 ;  /* 0x000000070f477c11 */ /* 0x000fe4000b0f0eff */
[----:B------:R-:W-:Y:S02]  /*1190*/  LEA.HI.X.SX32 R117, R14, UR7, 0x1, P5 ;  /* 0x000000070e757c11 */ /* 0x000fe4000a8f0eff */
[----:B------:R-:W-:-:S02]  /*11a0*/  LOP3.LUT R15, R11, 0x8, RZ, 0xfc, !PT ;  /* 0x000000080b0f7812 */ /* 0x000fc400078efcff */
[C---:B------:R-:W-:Y:S02]  /*11b0*/  LOP3.LUT R16, R11.reuse, 0xc, RZ, 0xfc, !PT ;  /* 0x0000000c0b107812 */ /* 0x040fe400078efcff */
[----:B------:R-:W-:Y:S01]  /*11c0*/  LOP3.LUT R17, R11, 0x10, RZ, 0xfc, !PT ;  /* 0x000000100b117812 */ /* 0x000fe200078efcff */
[-C--:B------:R-:W-:Y:S01]  /*11d0*/  IMAD R81, R15, R83.reuse, RZ ;  /* 0x000000530f517224 */ /* 0x080fe200078e02ff */
[C---:B------:R-:W-:Y:S01]  /*11e0*/  LOP3.LUT R19, R11.reuse, 0x18, RZ, 0xfc, !PT ;  /* 0x000000180b137812 */ /* 0x040fe200078efcff */
[-C--:B------:R-:W-:Y:S01]  /*11f0*/  IMAD R53, R16, R83.reuse, RZ ;  /* 0x0000005310357224 */ /* 0x080fe200078e02ff */
[----:B------:R-:W-:Y:S01]  /*1200*/  LOP3.LUT R20, R11, 0x1c, RZ, 0xfc, !PT ;  /* 0x0000001c0b147812 */ /* 0x000fe200078efcff */
[-C--:B------:R-:W-:Y:S01]  /*1210*/  IMAD R52, R17, R83.reuse, RZ ;  /* 0x0000005311347224 */ /* 0x080fe200078e02ff */
[----:B------:R-:W-:Y:S01]  /*1220*/  LOP3.LUT R21, R11, 0x20, RZ, 0xfc, !PT ;  /* 0x000000200b157812 */ /* 0x000fe200078efcff */
[-C--:B------:R-:W-:Y:S01]  /*1230*/  IMAD R50, R19, R83.reuse, RZ ;  /* 0x0000005313327224 */ /* 0x080fe200078e02ff */
[C---:B------:R-:W-:Y:S01]  /*1240*/  LOP3.LUT R22, R11.reuse, 0x24, RZ, 0xfc, !PT ;  /* 0x000000240b167812 */ /* 0x040fe200078efcff */
[-C--:B------:R-:W-:Y:S01]  /*1250*/  IMAD R49, R20, R83.reuse, RZ ;  /* 0x0000005314317224 */ /* 0x080fe200078e02ff */
[----:B------:R-:W-:Y:S01]  /*1260*/  LOP3.LUT R23, R11, 0x28, RZ, 0xfc, !PT ;  /* 0x000000280b177812 */ /* 0x000fe200078efcff */
[-C--:B------:R-:W-:Y:S01]  /*1270*/  IMAD R48, R21, R83.reuse, RZ ;  /* 0x0000005315307224 */ /* 0x080fe200078e02ff */
[C---:B------:R-:W-:Y:S01]  /*1280*/  LOP3.LUT R32, R11.reuse, 0x2c, RZ, 0xfc, !PT ;  /* 0x0000002c0b207812 */ /* 0x040fe200078efcff */
[-C--:B------:R-:W-:Y:S01]  /*1290*/  IMAD R47, R22, R83.reuse, RZ ;  /* 0x00000053162f7224 */ /* 0x080fe200078e02ff */
[----:B------:R-:W-:Y:S01]  /*12a0*/  LOP3.LUT R14, R11, 0x4, RZ, 0xfc, !PT ;  /* 0x000000040b0e7812 */ /* 0x000fe200078efcff */
[-C--:B------:R-:W-:Y:S01]  /*12b0*/  IMAD R46, R23, R83.reuse, RZ ;  /* 0x00000053172e7224 */ /* 0x080fe200078e02ff */
[----:B------:R-:W-:Y:S01]  /*12c0*/  LOP3.LUT R80, R55, 0x1fe, R10, 0x78, !PT ;  /* 0x000001fe37507812 */ /* 0x000fe200078e780a */
[----:B------:R-:W-:Y:S01]  /*12d0*/  IMAD R45, R32, R83, RZ ;  /* 0x00000053202d7224 */ /* 0x000fe200078e02ff */
[----:B------:R-:W-:-:S02]  /*12e0*/  R2UR UR26, R26 ;  /* 0x000000001a1a72ca */ /* 0x000fc400000e0000 */
[----:B------:R-:W-:Y:S01]  /*12f0*/  CS2R R26, SRZ ;  /* 0x00000000001a7805 */ /* 0x000fe2000001ff00 */
[----:B------:R-:W-:Y:S01]  /*1300*/  IMAD R83, R14, R83, RZ ;  /* 0x000000530e537224 */ /* 0x000fe200078e02ff */
[----:B------:R-:W-:Y:S02]  /*1310*/  SHF.R.S32.HI R82, RZ, 0x6, R82 ;  /* 0x00000006ff527819 */ /* 0x000fe40000011452 */
[----:B------:R-:W-:-:S09]  /*1320*/  LOP3.LUT R84, R80, 0x40, RZ, 0x3c, !PT ;  /* 0x0000004050547812 */ /* 0x000fd200078e3cff */
.L_x_1:
[----:B------:R-:W-:Y:S01]  /*1330*/  ISETP.GE.AND P0, PT, R11, UR24, PT ;  /* 0x000000180b007c0c */ /* 0x000fe2000bf06270 */
[----:B------:R-:W-:Y:S01]  /*1340*/  IMAD.MOV.U32 R55, RZ, RZ, R57 ;  /* 0x000000ffff377224 */ /* 0x000fe200078e0039 */
[----:B------:R-:W-:Y:S02]  /*1350*/  PRMT R85, RZ, 0x7610, R85 ;  /* 0x00007610ff557816 */ /* 0x000fe40000000055 */
[----:B------:R-:W-:Y:S01]  /*1360*/  ISETP.GE.AND P1, PT, R14, UR24, PT ;  /* 0x000000180e007c0c */ /* 0x000fe2000bf26270 */
[----:B------:R-:W-:Y:S01]  /*1370*/  IMAD.WIDE R60, R40, 0x2, R54 ;  /* 0x00000002283c7825 */ /* 0x000fe200078e0236 */
[----:B------:R-:W-:Y:S02]  /*1380*/  ISETP.GE.AND P2, PT, R15, UR24, PT ;  /* 0x000000180f007c0c */ /* 0x000fe4000bf46270 */
[----:B------:R-:W-:Y:S02]  /*1390*/  ISETP.GE.AND P3, PT, R17, UR24, PT ;  /* 0x0000001811007c0c */ /* 0x000fe4000bf66270 */
[----:B------:R-:W-:-:S03]  /*13a0*/  ISETP.GE.AND P4, PT, R18, UR24, PT ;  /* 0x0000001812007c0c */ /* 0x000fc6000bf86270 */
[----:B------:R0:W2:Y:S01]  /*13b0*/  @!P0 LDG.E.U16 R85, desc[UR14][R60.64] ;  /* 0x0000000e3c558981 */ /* 0x0000a2000c1e1500 */
[----:B------:R-:W-:Y:S01]  /*13c0*/  ISETP.GE.AND P0, PT, R16, UR24, PT ;  /* 0x0000001810007c0c */ /* 0x000fe2000bf06270 */
[----:B------:R-:W-:Y:S01]  /*13d0*/  IMAD.WIDE R56, R83, 0x2, R54 ;  /* 0x0000000253387825 */ /* 0x000fe200078e0236 */
[----:B------:R-:W-:Y:S02]  /*13e0*/  PRMT R87, RZ, 0x7610, R87 ;  /* 0x00007610ff577816 */ /* 0x000fe40000000057 */
[----:B------:R-:W-:Y:S01]  /*13f0*/  PRMT R89, RZ, 0x7610, R89 ;  /* 0x00007610ff597816 */ /* 0x000fe20000000059 */
[----:B------:R-:W-:Y:S01]  /*1400*/  IMAD.WIDE R58, R81, 0x2, R54 ;  /* 0x00000002513a7825 */ /* 0x000fe200078e0236 */
[----:B------:R-:W-:Y:S02]  /*1410*/  PRMT R91, RZ, 0x7610, R91 ;  /* 0x00007610ff5b7816 */ /* 0x000fe4000000005b */
[----:B------:R-:W-:Y:S01]  /*1420*/  PRMT R93, RZ, 0x7610, R93 ;  /* 0x00007610ff5d7816 */ /* 0x000fe2000000005d */
[----:B0-----:R-:W-:Y:S01]  /*1430*/  IMAD.WIDE R60, R53, 0x2, R54 ;  /* 0x00000002353c7825 */ /* 0x001fe200078e0236 */
[----:B------:R-:W-:Y:S01]  /*1440*/  PRMT R95, RZ, 0x7610, R95 ;  /* 0x00007610ff5f7816 */ /* 0x000fe2000000005f */
[----:B------:R0:W3:Y:S02]  /*1450*/  @!P1 LDG.E.U16 R87, desc[UR14][R56.64] ;  /* 0x0000000e38579981 */ /* 0x0000e4000c1e1500 */
[----:B------:R-:W-:-:S04]  /*1460*/  IMAD.WIDE R62, R52, 0x2, R54 ;  /* 0x00000002343e7825 */ /* 0x000fc800078e0236 */
[----:B------:R-:W-:Y:S01]  /*1470*/  IMAD.WIDE R64, R51, 0x2, R54 ;  /* 0x0000000233407825 */ /* 0x000fe200078e0236 */
[----:B------:R1:W4:Y:S01]  /*1480*/  @!P2 LDG.E.U16 R89, desc[UR14][R58.64] ;  /* 0x0000000e3a59a981 */ /* 0x000322000c1e1500 */
[----:B------:R-:W-:Y:S02]  /*1490*/  ISETP.GE.AND P1, PT, R20, UR24, PT ;  /* 0x0000001814007c0c */ /* 0x000fe4000bf26270 */
[----:B------:R-:W-:Y:S01]  /*14a0*/  ISETP.GE.AND P2, PT, R21, UR24, PT ;  /* 0x0000001815007c0c */ /* 0x000fe2000bf46270 */
[----:B------:R5:W3:Y:S01]  /*14b0*/  @!P0 LDG.E.U16 R91, desc[UR14][R60.64] ;  /* 0x0000000e3c5b8981 */ /* 0x000ae2000c1e1500 */
[----:B------:R-:W-:-:S03]  /*14c0*/  ISETP.GE.AND P0, PT, R19, UR24, PT ;  /* 0x0000001813007c0c */ /* 0x000fc6000bf06270 */
[----:B------:R5:W3:Y:S01]  /*14d0*/  @!P3 LDG.E.U16 R93, desc[UR14][R62.64] ;  /* 0x0000000e3e5db981 */ /* 0x000ae2000c1e1500 */
[----:B------:R-:W-:-:S03]  /*14e0*/  ISETP.GE.AND P3, PT, R22, UR24, PT ;  /* 0x0000001816007c0c */ /* 0x000fc6000bf66270 */
[----:B------:R5:W3:Y:S01]  /*14f0*/  @!P4 LDG.E.U16 R95, desc[UR14][R64.64] ;  /* 0x0000000e405fc981 */ /* 0x000ae2000c1e1500 */
[----:B------:R-:W-:Y:S01]  /*1500*/  ISETP.GE.AND P4, PT, R23, UR24, PT ;  /* 0x0000001817007c0c */ /* 0x000fe2000bf86270 */
[----:B0-----:R-:W-:Y:S01]  /*1510*/  IMAD.WIDE R56, R50, 0x2, R54 ;  /* 0x0000000232387825 */ /* 0x001fe200078e0236 */
[----:B------:R-:W-:Y:S02]  /*1520*/  PRMT R97, RZ, 0x7610, R97 ;  /* 0x00007610ff617816 */ /* 0x000fe40000000061 */
[----:B------:R-:W-:Y:S01]  /*1530*/  PRMT R99, RZ, 0x7610, R99 ;  /* 0x00007610ff637816 */ /* 0x000fe20000000063 */
[----:B-1----:R-:W-:Y:S01]  /*1540*/  IMAD.WIDE R58, R49, 0x2, R54 ;  /* 0x00000002313a7825 */ /* 0x002fe200078e0236 */
[----:B------:R-:W-:Y:S02]  /*1550*/  PRMT R101, RZ, 0x7610, R101 ;  /* 0x00007610ff657816 */ /* 0x000fe40000000065 */
[----:B------:R-:W-:Y:S01]  /*1560*/  PRMT R103, RZ, 0x7610, R103 ;  /* 0x00007610ff677816 */ /* 0x000fe20000000067 */
[----:B-----5:R-:W-:Y:S01]  /*1570*/  IMAD.WIDE R60, R48, 0x2, R54 ;  /* 0x00000002303c7825 */ /* 0x020fe200078e0236 */
[----:B------:R-:W-:Y:S01]  /*1580*/  PRMT R105, RZ, 0x7610, R105 ;  /* 0x00007610ff697816 */ /* 0x000fe20000000069 */
[----:B------:R0:W5:Y:S02]  /*1590*/  @!P0 LDG.E.U16 R97, desc[UR14][R56.64] ;  /* 0x0000000e38618981 */ /* 0x000164000c1e1500 */
[----:B------:R-:W-:-:S04]  /*15a0*/  IMAD.WIDE R62, R47, 0x2, R54 ;  /* 0x000000022f3e7825 */ /* 0x000fc800078e0236 */
[----:B------:R-:W-:Y:S01]  /*15b0*/  IMAD.WIDE R64, R46, 0x2, R54 ;  /* 0x000000022e407825 */ /* 0x000fe200078e0236 */
[----:B------:R1:W5:Y:S01]  /*15c0*/  @!P1 LDG.E.U16 R99, desc[UR14][R58.64] ;  /* 0x0000000e3a639981 */ /* 0x000362000c1e1500 */
[----:B------:R-:W-:Y:S02]  /*15d0*/  ISETP.GE.AND P0, PT, R32, UR24, PT ;  /* 0x0000001820007c0c */ /* 0x000fe4000bf06270 */
[----:B------:R-:W-:Y:S01]  /*15e0*/  ISETP.GE.AND P1, PT, R33, UR24, PT ;  /* 0x0000001821007c0c */ /* 0x000fe2000bf26270 */
[----:B------:R1:W5:Y:S01]  /*15f0*/  @!P2 LDG.E.U16 R101, desc[UR14][R60.64] ;  /* 0x0000000e3c65a981 */ /* 0x000362000c1e1500 */
[----:B------:R-:W-:-:S03]  /*1600*/  ISETP.GE.AND P2, PT, R34, UR24, PT ;  /* 0x0000001822007c0c */ /* 0x000fc6000bf46270 */
[----:B------:R1:W5:Y:S01]  /*1610*/  @!P3 LDG.E.U16 R103, desc[UR14][R62.64] ;  /* 0x0000000e3e67b981 */ /* 0x000362000c1e1500 */
[----:B------:R-:W-:-:S03]  /*1620*/  ISETP.GE.AND P3, PT, R35, UR24, PT ;  /* 0x0000001823007c0c */ /* 0x000fc6000bf66270 */
[----:B------:R-:W5:Y:S01]  /*1630*/  @!P4 LDG.E.U16 R105, desc[UR14][R64.64] ;  /* 0x0000000e4069c981 */ /* 0x000f62000c1e1500 */
[----:B------:R-:W-:Y:S01]  /*1640*/  ISETP.GE.AND P4, PT, R36, UR24, PT ;  /* 0x0000001824007c0c */ /* 0x000fe2000bf86270 */
[----:B0-----:R-:W-:Y:S01]  /*1650*/  IMAD.WIDE R56, R45, 0x2, R54 ;  /* 0x000000022d387825 */ /* 0x001fe200078e0236 */
[----:B------:R-:W-:Y:S02]  /*1660*/  PRMT R107, RZ, 0x7610, R107 ;  /* 0x00007610ff6b7816 */ /* 0x000fe4000000006b */
[----:B------:R-:W-:Y:S01]  /*1670*/  PRMT R109, RZ, 0x7610, R109 ;  /* 0x00007610ff6d7816 */ /* 0x000fe2000000006d */
[----:B-1----:R-:W-:Y:S01]  /*1680*/  IMAD.WIDE R58, R44, 0x2, R54 ;  /* 0x000000022c3a7825 */ /* 0x002fe200078e0236 */
[----:B------:R-:W-:Y:S02]  /*1690*/  PRMT R111, RZ, 0x7610, R111 ;  /* 0x00007610ff6f7816 */ /* 0x000fe4000000006f */
[----:B------:R-:W-:Y:S01]  /*16a0*/  PRMT R113, RZ, 0x7610, R113 ;  /* 0x00007610ff717816 */ /* 0x000fe20000000071 */
[----:B------:R-:W-:Y:S01]  /*16b0*/  IMAD.WIDE R60, R43, 0x2, R54 ;  /* 0x000000022b3c7825 */ /* 0x000fe200078e0236 */
[----:B------:R-:W-:Y:S01]  /*16c0*/  PRMT R115, RZ, 0x7610, R115 ;  /* 0x00007610ff737816 */ /* 0x000fe20000000073 */
[----:B------:R0:W5:Y:S02]  /*16d0*/  @!P0 LDG.E.U16 R107, desc[UR14][R56.64] ;  /* 0x0000000e386b8981 */ /* 0x000164000c1e1500 */
[----:B------:R-:W-:-:S02]  /*16e0*/  IMAD.WIDE R62, R42, 0x2, R54 ;  /* 0x000000022a3e7825 */ /* 0x000fc400078e0236 */
[----:B------:R1:W5:Y:S02]  /*16f0*/  @!P1 LDG.E.U16 R109, desc[UR14][R58.64] ;  /* 0x0000000e3a6d9981 */ /* 0x000364000c1e1500 */
[----:B------:R-:W-:Y:S02]  /*1700*/  IMAD.WIDE R66, R41, 0x2, R54 ;  /* 0x0000000229427825 */ /* 0x000fe400078e0236 */
[----:B------:R1:W5:Y:S04]  /*1710*/  @!P2 LDG.E.U16 R111, desc[UR14][R60.64] ;  /* 0x0000000e3c6fa981 */ /* 0x000368000c1e1500 */
[----:B------:R1:W5:Y:S04]  /*1720*/  @!P3 LDG.E.U16 R113, desc[UR14][R62.64] ;  /* 0x0000000e3e71b981 */ /* 0x000368000c1e1500 */
[----:B------:R1:W5:Y:S01]  /*1730*/  @!P4 LDG.E.U16 R115, desc[UR14][R66.64] ;  /* 0x0000000e4273c981 */ /* 0x000362000c1e1500 */
[----:B------:R-:W-:Y:S01]  /*1740*/  BAR.SYNC.DEFER_BLOCKING 0x0 ;  /* 0x0000000000007b1d */ /* 0x000fe20000010000 */
[----:B------:R-:W-:Y:S01]  /*1750*/  ISETP.GE.AND P0, PT, R12, UR24, PT ;  /* 0x000000180c007c0c */ /* 0x000fe2000bf06270 */
[----:B0-----:R-:W-:-:S02]  /*1760*/  IMAD.MOV.U32 R56, RZ, RZ, R116 ;  /* 0x000000ffff387224 */ /* 0x001fc400078e0074 */
[----:B------:R-:W-:Y:S02]  /*1770*/  IMAD.MOV.U32 R57, RZ, RZ, R117 ;  /* 0x000000ffff397224 */ /* 0x000fe400078e0075 */
[----:B-1----:R-:W-:Y:S02]  /*1780*/  IMAD.MOV.U32 R58, RZ, RZ, R118 ;  /* 0x000000ffff3a7224 */ /* 0x002fe400078e0076 */
[----:B------:R-:W-:Y:S02]  /*1790*/  IMAD.MOV.U32 R59, RZ, RZ, R119 ;  /* 0x000000ffff3b7224 */ /* 0x000fe400078e0077 */
[----:B------:R-:W-:Y:S02]  /*17a0*/  IMAD.MOV.U32 R60, RZ, RZ, R68 ;  /* 0x000000ffff3c7224 */ /* 0x000fe400078e0044 */
[----:B------:R-:W-:Y:S02]  /*17b0*/  IMAD.MOV.U32 R61, RZ, RZ, R69 ;  /* 0x000000ffff3d7224 */ /* 0x000fe400078e0045 */
[----:B------:R-:W-:-:S02]  /*17c0*/  IMAD.MOV.U32 R62, RZ, RZ, R70 ;  /* 0x000000ffff3e7224 */ /* 0x000fc400078e0046 */
[----:B------:R-:W-:Y:S01]  /*17d0*/  IMAD.MOV.U32 R63, RZ, RZ, R71 ;  /* 0x000000ffff3f7224 */ /* 0x000fe200078e0047 */
[----:B------:R-:W-:Y:S01]  /*17e0*/  PRMT R117, RZ, 0x7610, R117 ;  /* 0x00007610ff757816 */ /* 0x000fe20000000075 */
[C---:B------:R-:W-:Y:S01]  /*17f0*/  IMAD.WIDE R66, R37.reuse, 0x2, R60 ;  /* 0x0000000225427825 */ /* 0x040fe200078e023c */
[----:B------:R-:W-:Y:S02]  /*1800*/  PRMT R121, RZ, 0x7610, R121 ;  /* 0x00007610ff797816 */ /* 0x000fe40000000079 */
[----:B------:R-:W-:Y:S01]  /*1810*/  PRMT R125, RZ, 0x7610, R125 ;  /* 0x00007610ff7d7816 */ /* 0x000fe2000000007d */
[C---:B------:R-:W-:Y:S01]  /*1820*/  IMAD.WIDE R64, R37.reuse, 0x2, R62 ;  /* 0x0000000225407825 */ /* 0x040fe200078e023e */
[----:B------:R-:W-:Y:S02]  /*1830*/  PRMT R88, RZ, 0x7610, R88 ;  /* 0x00007610ff587816 */ /* 0x000fe40000000058 */
[----:B------:R0:W5:Y:S01]  /*1840*/  @!P0 LDG.E.U16 R121, desc[UR14][R66.64] ;  /* 0x0000000e42798981 */ /* 0x000162000c1e1500 */
[----:B------:R-:W-:-:S03]  /*1850*/  IMAD.WIDE R68, R37, 0x2, R58 ;  /* 0x0000000225447825 */ /* 0x000fc600078e023a */
[----:B------:R1:W5:Y:S01]  /*1860*/  @!P0 LDG.E.U16 R117, desc[UR14][R64.64] ;  /* 0x0000000e40758981 */ /* 0x000362000c1e1500 */
[----:B------:R-:W-:-:S03]  /*1870*/  IMAD.WIDE R70, R37, 0x2, R56 ;  /* 0x0000000225467825 */ /* 0x000fc600078e0238 */
[----:B------:R1:W5:Y:S01]  /*1880*/  @!P0 LDG.E.U16 R125, desc[UR14][R68.64] ;  /* 0x0000000e447d8981 */ /* 0x000362000c1e1500 */
[----:B0-----:R-:W-:-:S03]  /*1890*/  IMAD.MOV.U32 R66, RZ, RZ, R78 ;  /* 0x000000ffff427224 */ /* 0x001fc600078e004e */
[----:B------:R0:W5:Y:S01]  /*18a0*/  @!P0 LDG.E.U16 R88, desc[UR14][R70.64] ;  /* 0x0000000e46588981 */ /* 0x000162000c1e1500 */
[----:B------:R-:W-:Y:S02]  /*18b0*/  IMAD.MOV.U32 R67, RZ, RZ, R79 ;  /* 0x000000ffff437224 */ /* 0x000fe400078e004f */
[----:B-1----:R-:W-:Y:S02]  /*18c0*/  IMAD.MOV.U32 R64, RZ, RZ, R72 ;  /* 0x000000ffff407224 */ /* 0x002fe400078e0048 */
[----:B------:R-:W-:Y:S02]  /*18d0*/  IMAD.MOV.U32 R65, RZ, RZ, R73 ;  /* 0x000000ffff417224 */ /* 0x000fe400078e0049 */
[----:B------:R-:W-:Y:S02]  /*18e0*/  IMAD.MOV.U32 R68, RZ, RZ, R74 ;  /* 0x000000ffff447224 */ /* 0x000fe400078e004a */
[----:B------:R-:W-:Y:S02]  /*18f0*/  IMAD.MOV.U32 R69, RZ, RZ, R75 ;  /* 0x000000ffff457224 */ /* 0x000fe400078e004b */
[----:B0-----:R-:W-:-:S02]  /*1900*/  IMAD.MOV.U32 R70, RZ, RZ, R76 ;  /* 0x000000ffff467224 */ /* 0x001fc400078e004c */
[----:B------:R-:W-:Y:S01]  /*1910*/  IMAD.MOV.U32 R71, RZ, RZ, R77 ;  /* 0x000000ffff477224 */ /* 0x000fe200078e004d */
[----:B------:R-:W-:Y:S01]  /*1920*/  PRMT R119, RZ, 0x7610, R119 ;  /* 0x00007610ff777816 */ /* 0x000fe20000000077 */
[C---:B------:R-:W-:Y:S01]  /*1930*/  IMAD.WIDE R74, R37.reuse, 0x2, R68 ;  /* 0x00000002254a7825 */ /* 0x040fe200078e0244 */
[----:B------:R-:W-:Y:S02]  /*1940*/  PRMT R123, RZ, 0x7610, R123 ;  /* 0x00007610ff7b7816 */ /* 0x000fe4000000007b */
[----:B------:R-:W-:Y:S01]  /*1950*/  PRMT R86, RZ, 0x7610, R86 ;  /* 0x00007610ff567816 */ /* 0x000fe20000000056 */
[C---:B------:R-:W-:Y:S01]  /*1960*/  IMAD.WIDE R72, R37.reuse, 0x2, R70 ;  /* 0x0000000225487825 */ /* 0x040fe200078e0246 */
[----:B------:R-:W-:Y:S02]  /*1970*/  PRMT R90, RZ, 0x7610, R90 ;  /* 0x00007610ff5a7816 */ /* 0x000fe4000000005a */
[----:B------:R-:W5:Y:S01]  /*1980*/  @!P0 LDG.E.U16 R123, desc[UR14][R74.64] ;  /* 0x0000000e4a7b8981 */ /* 0x000f62000c1e1500 */
[----:B------:R-:W-:-:S03]  /*1990*/  IMAD.WIDE R76, R37, 0x2, R66 ;  /* 0x00000002254c7825 */ /* 0x000fc600078e0242 */
[----:B------:R-:W5:Y:S01]  /*19a0*/  @!P0 LDG.E.U16 R119, desc[UR14][R72.64] ;  /* 0x0000000e48778981 */ /* 0x000f62000c1e1500 */
[----:B------:R-:W-:-:S03]  /*19b0*/  IMAD.WIDE R78, R37, 0x2, R64 ;  /* 0x00000002254e7825 */ /* 0x000fc600078e0240 */
[----:B------:R-:W5:Y:S04]  /*19c0*/  @!P0 LDG.E.U16 R86, desc[UR14][R76.64] ;  /* 0x0000000e4c568981 */ /* 0x000f68000c1e1500 */
[----:B------:R-:W5:Y:S01]  /*19d0*/  @!P0 LDG.E.U16 R90, desc[UR14][R78.64] ;  /* 0x0000000e4e5a8981 */ /* 0x000f62000c1e1500 */
[----:B------:R-:W-:-:S04]  /*19e0*/  USHF.L.U32 UR4, UR26, 0x5, URZ ;  /* 0x000000051a047899 */ /* 0x000fc8000800063f */
[----:B------:R-:W-:-:S04]  /*19f0*/  ULOP3.LUT UR4, UR4, 0x80, URZ, 0xc0, !UPT ;  /* 0x0000008004047892 */ /* 0x000fc8000f8ec03f */
[----:B------:R-:W-:-:S04]  /*1a00*/  ULEA.HI UR4, UR25, UR4, URZ, 0x1c ;  /* 0x0000000419047291 */ /* 0x000fc8000f8fe03f */
[----:B------:R-:W-:Y:S01]  /*1a10*/  ULOP3.LUT UR6, UR4, 0x3fff, URZ, 0xc0, !UPT ;  /* 0x00003fff04067892 */ /* 0x000fe2000f8ec03f */
[----:B------:R-:W-:Y:S02]  /*1a20*/  UMOV UR5, 0x40000040 ;  /* 0x4000004000057882 */ /* 0x000fe40000000000 */
[----:B------:R-:W-:Y:S01]  /*1a30*/  UMOV UR4, UR13 ;  /* 0x0000000d00047c82 */ /* 0x000fe20008000000 */
[----:B------:R-:W-:Y:S01]  /*1a40*/  UMOV UR7, 0x40000040 ;  /* 0x4000004000077882 */ /* 0x000fe20000000000 */
[----:B------:R-:W-:Y:S01]  /*1a50*/  UIADD3 UR10, UP0, UR6, 0x2, URZ ;  /* 0x00000002060a7890 */ /* 0x000fe2000ff1e03f */
[----:B--2---:R-:W-:Y:S04]  /*1a60*/  STS.U16 [R80+UR12], R85 ;  /* 0x0000005550007988 */ /* 0x004fe8000800040c */
[----:B----4-:R-:W-:Y:S04]  /*1a70*/  STS.U16 [R80+UR12+0x400], R89 ;  /* 0x0004005950007988 */ /* 0x010fe8000800040c */
[----:B---3--:R-:W-:Y:S04]  /*1a80*/  STS.U16 [R80+UR12+0x800], R93 ;  /* 0x0008005d50007988 */ /* 0x008fe8000800040c */
[----:B-----5:R-:W-:Y:S04]  /*1a90*/  STS.U16 [R80+UR12+0xc00], R97 ;  /* 0x000c006150007988 */ /* 0x020fe8000800040c */
[----:B------:R-:W-:Y:S04]  /*1aa0*/  STS.U16 [R80+UR12+0x1000], R101 ;  /* 0x0010006550007988 */ /* 0x000fe8000800040c */
        /* <DEDUP_REMOVED lines=12> */
[----:B------:R0:W-:Y:S04]  /*1b70*/  STS.U16 [R80+UR12+0x2000], R117 ;  /* 0x0020007550007988 */ /* 0x0001e8000800040c */
[----:B------:R-:W-:Y:S04]  /*1b80*/  STS.U16 [R80+UR12+0x2800], R125 ;  /* 0x0028007d50007988 */ /* 0x000fe8000800040c */
[----:B------:R-:W-:Y:S04]  /*1b90*/  STS.U16 [R80+UR12+0x2c00], R88 ;  /* 0x002c005850007988 */ /* 0x000fe8000800040c */
[----:B------:R-:W-:Y:S04]  /*1ba0*/  STS.U16 [R84+UR12+0x2600], R123 ;  /* 0x0026007b54007988 */ /* 0x000fe8000800040c */
[----:B------:R1:W-:Y:S04]  /*1bb0*/  STS.U16 [R84+UR12+0x2200], R119 ;  /* 0x0022007754007988 */ /* 0x0003e8000800040c */
[----:B------:R2:W-:Y:S04]  /*1bc0*/  STS.U16 [R84+UR12+0x2a00], R86 ;  /* 0x002a005654007988 */ /* 0x0005e8000800040c */
[----:B------:R2:W-:Y:S01]  /*1bd0*/  STS.U16 [R84+UR12+0x2e00], R90 ;  /* 0x002e005a54007988 */ /* 0x0005e2000800040c */
[----:B------:R3:W-:Y:S06]  /*1be0*/  MEMBAR.ALL.CTA ;  /* 0x0000000000007992 */ /* 0x0007ec0000008000 */
[----:B---3--:R-:W3:Y:S02]  /*1bf0*/  FENCE.VIEW.ASYNC.S ;  /* 0x00000000000073c6 */ /* 0x008ee40000000000 */
[----:B---3--:R-:W-:Y:S06]  /*1c00*/  BAR.SYNC.DEFER_BLOCKING 0x0 ;  /* 0x0000000000007b1d */ /* 0x008fec0000010000 */
[----:B------:R-:W-:-:S06]  /*1c10*/  WARPGROUP.ARRIVE ;  /* 0x00000000000079c5 */ /* 0x000fcc0000000000 */
[----:B------:R-:W-:Y:S01]  /*1c20*/  HGMMA.64x16x16.F32 R24, gdesc[UR4].tnspA, R24 ;  /* 0x20200000041879f0 */ /* 0x000fe20008700818 */
[----:B------:R-:W-:Y:S02]  /*1c30*/  UMOV UR4, URZ ;  /* 0x0000003f00047c82 */ /* 0x000fe40008000000 */
[----:B------:R-:W-:-:S04]  /*1c40*/  UIADD3.X UR11, UR4, 0x40000040, URZ, UP0, !UPT ;  /* 0x40000040040b7890 */ /* 0x000fc800087fe43f */
[----:B------:R-:W-:-:S05]  /*1c50*/  UIADD3.64 UR18, UR10, 0x2, URZ ;  /* 0x000000020a127897 */ /* 0x000fca000fffe03f */
[----:B------:R-:W-:Y:S01]  /*1c60*/  HGMMA.64x16x16.F32 R24, gdesc[UR8].tnspA, R24 ;  /* 0x20200000081879f0 */ /* 0x000fe20008700818 */
[----:B------:R-:W-:-:S03]  /*1c70*/  UIADD3.64 UR22, UR10, 0x4, URZ ;  /* 0x000000040a167897 */ /* 0x000fc6000fffe03f */
[----:B------:R-:W-:Y:S01]  /*1c80*/  HGMMA.64x16x16.F32 R24, gdesc[UR16].tnspA, R24 ;  /* 0x20200000101879f0 */ /* 0x000fe20008700818 */
[----:B------:R-:W-:-:S05]  /*1c90*/  VIADD R82, R82, 0xffffffff ;  /* 0xffffffff52527836 */ /* 0x000fca0000000000 */
[----:B------:R-:W-:Y:S01]  /*1ca0*/  ISETP.NE.U32.AND P0, PT, R82, RZ, PT ;  /* 0x000000ff5200720c */ /* 0x000fe20003f05070 */
[----:B------:R-:W-:Y:S01]  /*1cb0*/  HGMMA.64x16x16.F32 R24, gdesc[UR20].tnspA, R24, gsb0 ;  /* 0x20200000141879f0 */ /* 0x000fe20008000818 */
[----:B------:R-:W-:Y:S01]  /*1cc0*/  IMAD.WIDE R54, R39, 0x2, R54 ;  /* 0x0000000227367825 */ /* 0x000fe200078e0236 */
[----:B------:R-:W-:-:S03]  /*1cd0*/  UIADD3 UR24, UR24, -0x40, URZ ;  /* 0xffffffc018187890 */ /* 0x000fc6000fffe03f */
[----:B0-----:R-:W-:-:S04]  /*1ce0*/  IMAD.WIDE R116, R38, 0x2, R56 ;  /* 0x0000000226747825 */ /* 0x001fc800078e0238 */
[----:B------:R-:W-:-:S04]  /*1cf0*/  IMAD.WIDE R74, R38, 0x2, R68 ;  /* 0x00000002264a7825 */ /* 0x000fc800078e0244 */
[----:B------:R-:W-:-:S04]  /*1d00*/  IMAD.WIDE R76, R38, 0x2, R70 ;  /* 0x00000002264c7825 */ /* 0x000fc800078e0246 */
[----:B------:R-:W-:-:S04]  /*1d10*/  IMAD.WIDE R72, R38, 0x2, R64 ;  /* 0x0000000226487825 */ /* 0x000fc800078e0240 */
[----:B------:R-:W-:-:S04]  /*1d20*/  IMAD.WIDE R78, R38, 0x2, R66 ;  /* 0x00000002264e7825 */ /* 0x000fc800078e0242 */
[----:B-1----:R-:W-:-:S04]  /*1d30*/  IMAD.WIDE R118, R38, 0x2, R58 ;  /* 0x0000000226767825 */ /* 0x002fc800078e023a */
[----:B------:R-:W-:-:S04]  /*1d40*/  IMAD.WIDE R68, R38, 0x2, R60 ;  /* 0x0000000226447825 */ /* 0x000fc800078e023c */
[----:B------:R-:W-:-:S04]  /*1d50*/  IMAD.WIDE R70, R38, 0x2, R62 ;  /* 0x0000000226467825 */ /* 0x000fc800078e023e */
[----:B------:R-:W-:Y:S01]  /*1d60*/  IMAD.MOV.U32 R57, RZ, RZ, R55 ;  /* 0x000000ffff397224 */ /* 0x000fe200078e0037 */
[----:B------:R-:W-:Y:S02]  /*1d70*/  WARPGROUP.DEPBAR.LE gsb0, 0x0 ;  /* 0x00008000000079c5 */ /* 0x000fe40000010000 */
[----:B--2---:R-:W-:Y:S05]  /*1d80*/  @P0 BRA `(.L_x_1) ;  /* 0xfffffff400680947 */ /* 0x004fea000383ffff */
[----:B------:R-:W-:Y:S02]  /*1d90*/  F2FP.F16.F32.PACK_AB R27, R31, R27 ;  /* 0x0000001b1f1b723e */ /* 0x000fe400000000ff */
[----:B------:R-:W-:Y:S02]  /*1da0*/  F2FP.F16.F32.PACK_AB R26, R30, R26 ;  /* 0x0000001a1e1a723e */ /* 0x000fe400000000ff */
[----:B------:R-:W-:Y:S02]  /*1db0*/  F2FP.F16.F32.PACK_AB R25, R29, R25 ;  /* 0x000000191d19723e */ /* 0x000fe400000000ff */
[----:B------:R-:W-:-:S07]  /*1dc0*/  F2FP.F16.F32.PACK_AB R24, R28, R24 ;  /* 0x000000181c18723e */ /* 0x000fce00000000ff */
.L_x_0:
[C---:B------:R-:W-:Y:S01]  /*1dd0*/  IMAD.SHL.U32 R11, R13.reuse, 0x8, RZ ;  /* 0x000000080d0b7824 */ /* 0x040fe200078e00ff */
[--C-:B------:R-:W-:Y:S01]  /*1de0*/  SHF.R.S32.HI R16, RZ, 0x5, R13.reuse ;  /* 0x00000005ff107819 */ /* 0x100fe2000001140d */
[C---:B------:R-:W-:Y:S01]  /*1df0*/  IMAD.SHL.U32 R15, R13.reuse, 0x4, RZ ;  /* 0x000000040d0f7824 */ /* 0x040fe200078e00ff */
[----:B------:R-:W-:Y:S01]  /*1e00*/  BAR.SYNC.DEFER_BLOCKING 0x0 ;  /* 0x0000000000007b1d */ /* 0x000fe20000010000 */
[----:B------:R-:W-:Y:S02]  /*1e10*/  LOP3.LUT R14, R13, 0x80, RZ, 0xc0, !PT ;  /* 0x000000800d0e7812 */ /* 0x000fe400078ec0ff */
[----:B------:R-:W-:Y:S01]  /*1e20*/  LOP3.LUT R12, R11, 0x38, RZ, 0xc0, !PT ;  /* 0x000000380b0c7812 */ /* 0x000fe200078ec0ff */
[----:B------:R-:W-:Y:S01]  /*1e30*/  IMAD.SHL.U32 R11, R13, 0x40, RZ ;  /* 0x000000400d0b7824 */ /* 0x000fe200078e00ff */
[----:B------:R-:W-:Y:S01]  /*1e40*/  SHF.R.S32.HI R18, RZ, 0x4, R13 ;  /* 0x00000004ff127819 */ /* 0x000fe2000001140d */
[----:B------:R-:W-:Y:S01]  /*1e50*/  ULDC UR4, c[0x0][0x244] ;  /* 0x0000910000047ab9 */ /* 0x000fe20000000800 */
[----:B------:R-:W-:Y:S01]  /*1e60*/  LOP3.LUT R17, R12, 0x180, R15, 0xf8, !PT ;  /* 0x000001800c117812 */ /* 0x000fe200078ef80f */
[----:B------:R-:W-:Y:S01]  /*1e70*/  ULDC.64 UR6, c[0x0][0x228] ;  /* 0x00008a0000067ab9 */ /* 0x000fe20000000a00 */
[----:B------:R-:W-:-:S02]  /*1e80*/  SGXT R12, R16, 0x1 ;  /* 0x00000001100c781a */ /* 0x000fc40000000200 */
[----:B------:R-:W-:Y:S02]  /*1e90*/  LOP3.LUT R11, R11, 0x40, RZ, 0xc0, !PT ;  /* 0x000000400b0b7812 */ /* 0x000fe400078ec0ff */
[----:B------:R-:W-:Y:S02]  /*1ea0*/  SHF.R.S32.HI R16, RZ, 0x3, R13 ;  /* 0x00000003ff107819 */ /* 0x000fe4000001140d */
[----:B------:R-:W-:Y:S01]  /*1eb0*/  LOP3.LUT R13, R12, 0x804, RZ, 0xc0, !PT ;  /* 0x000008040c0d7812 */ /* 0x000fe200078ec0ff */
[----:B------:R-:W-:Y:S01]  /*1ec0*/  IMAD R11, R14, 0x4, R11 ;  /* 0x000000040e0b7824 */ /* 0x000fe200078e020b */
[----:B------:R-:W-:Y:S02]  /*1ed0*/  SHF.R.U32.HI R15, RZ, 0x1, R14 ;  /* 0x00000001ff0f7819 */ /* 0x000fe4000001160e */
[----:B------:R-:W-:Y:S02]  /*1ee0*/  LOP3.LUT R10, R13, 0xbc, R10, 0x78, !PT ;  /* 0x000000bc0d0a7812 */ /* 0x000fe400078e780a */
[----:B------:R-:W-:-:S02]  /*1ef0*/  SGXT R12, R16, 0x1 ;  /* 0x00000001100c781a */ /* 0x000fc40000000200 */
[----:B------:R-:W-:Y:S01]  /*1f00*/  SGXT R14, R18, 0x1 ;  /* 0x00000001120e781a */ /* 0x000fe20000000200 */
[----:B------:R-:W-:Y:S01]  /*1f10*/  IMAD.IADD R11, R11, 0x1, R10 ;  /* 0x000000010b0b7824 */ /* 0x000fe200078e020a */
[----:B------:R-:W-:Y:S01]  /*1f20*/  LOP3.LUT R12, R15, 0x440, R12, 0x78, !PT ;  /* 0x000004400f0c7812 */ /* 0x000fe200078e780c */
[C---:B------:R-:W-:Y:S01]  /*1f30*/  IMAD R10, R0.reuse, UR4, RZ ;  /* 0x00000004000a7c24 */ /* 0x040fe2000f8e02ff */
[----:B------:R-:W-:Y:S01]  /*1f40*/  LOP3.LUT R17, R17, 0x804, R14, 0xf8, !PT ;  /* 0x0000080411117812 */ /* 0x000fe200078ef80e */
[----:B------:R-:W-:Y:S01]  /*1f50*/  ULDC.64 UR4, c[0x0][0x220] ;  /* 0x0000880000047ab9 */ /* 0x000fe20000000a00 */
[----:B------:R-:W-:Y:S01]  /*1f60*/  STS [R11+UR12], R24 ;  /* 0x000000180b007988 */ /* 0x000fe2000800080c */
[----:B------:R-:W-:Y:S01]  /*1f70*/  ISETP.GE.AND P0, PT, R0, UR6, PT ;  /* 0x0000000600007c0c */ /* 0x000fe2000bf06270 */
[----:B------:R-:W-:Y:S01]  /*1f80*/  ULDC UR6, c[0x0][0x248] ;  /* 0x0000920000067ab9 */ /* 0x000fe20000000800 */
[----:B------:R-:W-:Y:S01]  /*1f90*/  LOP3.LUT R17, R17, R12, RZ, 0xfc, !PT ;  /* 0x0000000c11117212 */ /* 0x000fe200078efcff */
[----:B------:R0:W-:Y:S01]  /*1fa0*/  STS [R11+UR12+0x100], R25 ;  /* 0x000100190b007988 */ /* 0x0001e2000800080c */
[----:B------:R-:W-:Y:S01]  /*1fb0*/  LOP3.LUT R12, R11, 0x40, RZ, 0x3c, !PT ;  /* 0x000000400b0c7812 */ /* 0x000fe200078e3cff */
[----:B------:R-:W-:Y:S01]  /*1fc0*/  IMAD R0, R9, UR6, RZ ;  /* 0x0000000609007c24 */ /* 0x000fe2000f8e02ff */
[----:B------:R-:W-:Y:S01]  /*1fd0*/  LOP3.LUT R14, R17, 0x4, RZ, 0x3c, !PT ;  /* 0x00000004110e7812 */ /* 0x000fe200078e3cff */
[----:B------:R-:W-:Y:S01]  /*1fe0*/  IMAD R13, R4, UR6, RZ ;  /* 0x00000006040d7c24 */ /* 0x000fe2000f8e02ff */
[----:B------:R-:W-:Y:S01]  /*1ff0*/  LEA R18, P2, R10, UR4, 0x1 ;  /* 0x000000040a127c11 */ /* 0x000fe2000f8408ff */
[----:B------:R-:W-:Y:S01]  /*2000*/  STS [R12+UR12+0x400], R26 ;  /* 0x0004001a0c007988 */ /* 0x000fe2000800080c */
[----:B------:R-:W-:Y:S01]  /*2010*/  ISETP.LT.AND P1, PT, R9, UR7, !P0 ;  /* 0x0000000709007c0c */ /* 0x000fe2000c721270 */
[----:B------:R-:W-:Y:S01]  /*2020*/  IMAD R15, R3, UR6, RZ ;  /* 0x00000006030f7c24 */ /* 0x000fe2000f8e02ff */
[C---:B------:R-:W-:Y:S01]  /*2030*/  ISETP.LT.AND P4, PT, R8.reuse, UR7, !P0 ;  /* 0x0000000708007c0c */ /* 0x040fe2000c781270 */
[----:B------:R-:W-:Y:S01]  /*2040*/  STS [R12+UR12+0x500], R27 ;  /* 0x0005001b0c007988 */ /* 0x000fe2000800080c */
[----:B0-----:R-:W-:Y:S01]  /*2050*/  IMAD R11, R8, UR6, RZ ;  /* 0x00000006080b7c24 */ /* 0x001fe2000f8e02ff */
[----:B------:R-:W-:Y:S01]  /*2060*/  LEA.HI.X.SX32 R20, R10, UR5, 0x1, P2 ;  /* 0x000000050a147c11 */ /* 0x000fe200090f0eff */
[----:B------:R-:W-:Y:S01]  /*2070*/  IMAD R16, R2, UR6, RZ ;  /* 0x0000000602107c24 */ /* 0x000fe2000f8e02ff */
[----:B------:R-:W-:Y:S01]  /*2080*/  BAR.SYNC.DEFER_BLOCKING 0x0 ;  /* 0x0000000000007b1d */ /* 0x000fe20000010000 */
[----:B------:R-:W-:-:S02]  /*2090*/  LEA R8, P2, R0, R18, 0x1 ;  /* 0x0000001200087211 */ /* 0x000fc400078408ff */
[C---:B------:R-:W-:Y:S02]  /*20a0*/  LEA R10, P3, R11.reuse, R18, 0x1 ;  /* 0x000000120b0a7211 */ /* 0x040fe400078608ff */
[-C--:B------:R-:W-:Y:S01]  /*20b0*/  LEA.HI.X.SX32 R9, R0, R20.reuse, 0x1, P2 ;  /* 0x0000001400097211 */ /* 0x080fe200010f0eff */
[C---:B------:R-:W-:Y:S01]  /*20c0*/  IMAD R0, R6.reuse, UR6, RZ ;  /* 0x0000000606007c24 */ /* 0x040fe2000f8e02ff */
[----:B------:R-:W-:Y:S02]  /*20d0*/  LEA.HI.X.SX32 R11, R11, R20, 0x1, P3 ;  /* 0x000000140b0b7211 */ /* 0x000fe400018f0eff */
[C---:B------:R-:W-:Y:S01]  /*20e0*/  ISETP.LT.AND P5, PT, R7.reuse, UR7, !P0 ;  /* 0x0000000707007c0c */ /* 0x040fe2000c7a1270 */
[----:B------:R-:W-:Y:S01]  /*20f0*/  IMAD R7, R7, UR6, RZ ;  /* 0x0000000607077c24 */ /* 0x000fe2000f8e02ff */
[C---:B------:R-:W-:Y:S01]  /*2100*/  ISETP.LT.AND P3, PT, R5.reuse, UR7, !P0 ;  /* 0x0000000705007c0c */ /* 0x040fe2000c761270 */
[----:B------:R-:W-:Y:S01]  /*2110*/  IMAD R5, R5, UR6, RZ ;  /* 0x0000000605057c24 */ /* 0x000fe2000f8e02ff */
[----:B------:R-:W0:Y:S04]  /*2120*/  LDS R19, [R17+UR12] ;  /* 0x0000000c11137984 */ /* 0x000e280008000800 */
[----:B------:R-:W1:Y:S04]  /*2130*/  LDS R21, [R14+UR12] ;  /* 0x0000000c0e157984 */ /* 0x000e680008000800 */
[----:B------:R-:W2:Y:S04]  /*2140*/  LDS R17, [R17+UR12+0x200] ;  /* 0x0002000c11117984 */ /* 0x000ea80008000800 */
[----:B------:R-:W3:Y:S04]  /*2150*/  LDS R23, [R14+UR12+0x200] ;  /* 0x0002000c0e177984 */ /* 0x000ee80008000800 */
[----:B0-----:R0:W-:Y:S04]  /*2160*/  @P1 STG.E.U16 desc[UR14][R8.64], R19 ;  /* 0x0000001308001986 */ /* 0x0011e8000c10150e */
[----:B-1----:R1:W-:Y:S01]  /*2170*/  @P4 STG.E.U16 desc[UR14][R10.64], R21 ;  /* 0x000000150a004986 */ /* 0x0023e2000c10150e */
[----:B------:R-:W-:-:S02]  /*2180*/  ISETP.LT.AND P4, PT, R6, UR7, !P0 ;  /* 0x0000000706007c0c */ /* 0x000fc4000c781270 */
[----:B------:R-:W-:-:S04]  /*2190*/  LEA R6, P1, R7, R18, 0x1 ;  /* 0x0000001207067211 */ /* 0x000fc800078208ff */
[----:B------:R-:W-:Y:S02]  /*21a0*/  LEA.HI.X.SX32 R7, R7, R20, 0x1, P1 ;  /* 0x0000001407077211 */ /* 0x000fe400008f0eff */
[-C--:B------:R-:W-:Y:S02]  /*21b0*/  LEA R12, P1, R13, R18.reuse, 0x1 ;  /* 0x000000120d0c7211 */ /* 0x080fe400078208ff */
[-C--:B0-----:R-:W-:Y:S02]  /*21c0*/  LEA R8, P6, R0, R18.reuse, 0x1 ;  /* 0x0000001200087211 */ /* 0x081fe400078c08ff */
[----:B-1----:R-:W-:Y:S02]  /*21d0*/  LEA R10, P2, R5, R18, 0x1 ;  /* 0x00000012050a7211 */ /* 0x002fe400078408ff */
[-C--:B------:R-:W-:Y:S02]  /*21e0*/  LEA.HI.X.SX32 R13, R13, R20.reuse, 0x1, P1 ;  /* 0x000000140d0d7211 */ /* 0x080fe400008f0eff */
[----:B------:R-:W-:-:S02]  /*21f0*/  LEA.HI.X.SX32 R11, R5, R20, 0x1, P2 ;  /* 0x00000014050b7211 */ /* 0x000fc400010f0eff */
[----:B------:R-:W-:Y:S02]  /*2200*/  ISETP.LT.AND P2, PT, R4, UR7, !P0 ;  /* 0x0000000704007c0c */ /* 0x000fe4000c741270 */
[----:B------:R-:W-:Y:S02]  /*2210*/  ISETP.LT.AND P1, PT, R3, UR7, !P0 ;  /* 0x0000000703007c0c */ /* 0x000fe4000c721270 */
[----:B------:R-:W-:Y:S02]  /*2220*/  ISETP.LT.AND P0, PT, R2, UR7, !P0 ;  /* 0x0000000702007c0c */ /* 0x000fe4000c701270 */
[----:B------:R-:W-:Y:S02]  /*2230*/  PRMT R3, R19, 0x7632, R3 ;  /* 0x0000763213037816 */ /* 0x000fe40000000003 */
[----:B------:R-:W-:Y:S02]  /*2240*/  LEA.HI.X.SX32 R9, R0, R20, 0x1, P6 ;  /* 0x0000001400097211 */ /* 0x000fe400030f0eff */
[----:B------:R-:W-:Y:S01]  /*2250*/  LEA R14, P6, R15, R18, 0x1 ;  /* 0x000000120f0e7211 */ /* 0x000fe200078c08ff */
[----:B------:R0:W-:Y:S01]  /*2260*/  @P5 STG.E.U16 desc[UR14][R6.64], R3 ;  /* 0x0000000306005986 */ /* 0x0001e2000c10150e */
[----:B------:R-:W-:-:S02]  /*2270*/  PRMT R21, R21, 0x7632, R21 ;  /* 0x0000763215157816 */ /* 0x000fc40000000015 */
[----:B------:R-:W-:Y:S02]  /*2280*/  LEA.HI.X.SX32 R15, R15, R20, 0x1, P6 ;  /* 0x000000140f0f7211 */ /* 0x000fe400030f0eff */
[C---:B------:R-:W-:Y:S01]  /*2290*/  LEA R4, P6, R16.reuse, R18, 0x1 ;  /* 0x0000001210047211 */ /* 0x040fe200078c08ff */
[----:B------:R1:W-:Y:S03]  /*22a0*/  @P4 STG.E.U16 desc[UR14][R8.64], R21 ;  /* 0x0000001508004986 */ /* 0x0003e6000c10150e */
[----:B------:R-:W-:Y:S01]  /*22b0*/  LEA.HI.X.SX32 R5, R16, R20, 0x1, P6 ;  /* 0x0000001410057211 */ /* 0x000fe200030f0eff */
[----:B--2---:R1:W-:Y:S01]  /*22c0*/  @P3 STG.E.U16 desc[UR14][R10.64], R17 ;  /* 0x000000110a003986 */ /* 0x0043e2000c10150e */
[----:B0-----:R-:W-:-:S03]  /*22d0*/  PRMT R7, R17, 0x7632, R7 ;  /* 0x0000763211077816 */ /* 0x001fc60000000007 */
[----:B---3--:R1:W-:Y:S04]  /*22e0*/  @P2 STG.E.U16 desc[UR14][R12.64], R23 ;  /* 0x000000170c002986 */ /* 0x0083e8000c10150e */
[----:B------:R1:W-:Y:S01]  /*22f0*/  @P1 STG.E.U16 desc[UR14][R14.64], R7 ;  /* 0x000000070e001986 */ /* 0x0003e2000c10150e */
[----:B------:R-:W-:Y:S05]  /*2300*/  @!P0 EXIT ;  /* 0x000000000000894d */ /* 0x000fea0003800000 */
[----:B------:R-:W-:-:S05]  /*2310*/  PRMT R2, R23, 0x7632, R2 ;  /* 0x0000763217027816 */ /* 0x000fca0000000002 */
[----:B------:R-:W-:Y:S01]  /*2320*/  STG.E.U16 desc[UR14][R4.64], R2 ;  /* 0x0000000204007986 */ /* 0x000fe2000c10150e */
[----:B------:R-:W-:Y:S05]  /*2330*/  EXIT ;  /* 0x000000000000794d */ /* 0x000fea0003800000 */
.L_x_2:
[----:B------:R-:W-:-:S00]  /*2340*/  BRA `(.L_x_2) ;  /* 0xfffffffc00fc7947 */ /* 0x000fc0000383ffff */
[----:B------:R-:W-:-:S00]  /*2350*/  NOP ;  /* 0x0000000000007918 */ /* 0x000fc00000000000 */
        /* <DEDUP_REMOVED lines=10> */
.L_x_3:


//--------------------- .nv.shared.matmul_kernel  --------------------------
	.section	.nv.shared.matmul_kernel,"aw",@nobits
	.sectionflags	@""
	.align	16
	.zero		1024


//--------------------- .nv.shared.reserved.0     --------------------------
	.section	.nv.shared.reserved.0,"aw",@nobits
	.weak		__nv_reservedSMEM_offset_0_alias
	.size		__nv_reservedSMEM_offset_0_alias, 0, 0
	.other		__nv_reservedSMEM_offset_0_alias,@"STO_CUDA_RESERVED_SHARED STV_DEFAULT"
__nv_reservedSMEM_offset_0_alias:
	.zero		0


//--------------------- .nv.constant0.matmul_kernel --------------------------
	.section	.nv.constant0.matmul_kernel,"a",@progbits
	.sectionflags	@""
	.align	4
.nv.constant0.matmul_kernel:
	.zero		608


//--------------------- SYMBOLS --------------------------

	.type		.nv.reservedSmem.offset0,@object
	.size		.nv.reservedSmem.offset0,0x4
